	.target	sm_100a

	.elftype	@"ET_EXEC"


//--------------------- .note.nv.tkinfo           --------------------------
	.section	.note.nv.tkinfo,"",@"SHT_NOTE"
	.sectionflags	@"SHF_NOTE_NV_TKINFO"
	.tkinfo
        /*0018*/ 	.word	0x00000002
        /*0030*/ 	.string	""
        /*0030*/ 	.string	"ptxas"
        /*0030*/ 	.string	"Cuda compilation tools, release 13.0, V13.0.88"
        /*0030*/ 	.string	"Build cuda_13.0.r13.0/compiler.36424714_0"
        /*0030*/ 	.string	"-arch sm_100a -m 64 "



//--------------------- .note.nv.cuinfo           --------------------------
	.section	.note.nv.cuinfo,"",@"SHT_NOTE"
	.sectionflags	@"SHF_NOTE_NV_CUINFO"
        /*0018*/ 	.short	0x0002
        /*001a*/ 	.short	0x0064
        /*001c*/ 	.short	0x0082
	.zero		2


//--------------------- .nv.info                  --------------------------
	.section	.nv.info,"",@"SHT_CUDA_INFO"
	.align	4


	//----- nvinfo : EIATTR_REGCOUNT
	.align		4
        /*0000*/ 	.byte	0x04, 0x2f
        /*0002*/ 	.short	(.L_19 - .L_18)
	.align		4
.L_18:
        /*0004*/ 	.word	index@(_ZN7cutlass13device_kernelINS_4conv6kernel13ConvUniversalINS1_16ConvProblemShapeILNS1_8OperatorE1ELi2EEENS1_10collective14CollectiveConvINS1_47MainloopSm100TmaUmmaWarpSpecializedImplicitGemmILS5_1ELi8ELi2ELi1ELi2EN4cute5tupleIJNSA_1CILi2EEENSC_ILi1EEESE_EEEEENSB_IJNSC_ILi256EEENSC_ILi128EEENSB_IJNSC_ILi64EEEEEEEEENS_10bfloat16_tESM_NSA_8TiledMMAINSA_8MMA_AtomIJNSA_26SM100_MMA_F16BF16_2x1SM_SSISM_SM_fLi256ELi128ELNSA_4UMMA5MajorE0ELSR_1ELNSQ_7ScaleInE0ELSS_0EEEEEENSA_6LayoutINSB_IJSE_SE_SE_EEENSB_IJNSC_ILi0EEESX_SX_EEEEENSB_IJNSA_10UnderscoreES10_S10_EEEEENS7_6detail27Sm100ImplicitGemmTileTraitsINSA_25SM100_TMA_2SM_LOAD_IM2COLENSA_14ComposedLayoutINSA_7SwizzleILi3ELi4ELi3EEENSA_18smem_ptr_flag_bitsILi16EEENSV_INSB_IJNSC_ILi8EEESJ_EEENSB_IJSJ_SE_EEEEEEEvEENS14_INSA_18SM100_TMA_2SM_LOADENS16_IS18_S1A_NSV_INSB_IJSJ_S1B_EEENSB_IJSE_SJ_EEEEEEEvEEEENS_8epilogue10collective18CollectiveEpilogueINS1O_23Sm100TmaWarpSpecializedILi4ELi2ELi32ELb1ELb0EEEJNSB_IJSI_SI_SK_EEENSB_IJNSV_ISI_SE_EENSV_INSC_ILi32EEESE_EEEEESM_NSB_IJNSB_IJlllEEESE_SX_EEESM_S1Z_NS1O_6fusion15FusionCallbacksIS1S_NS20_17LinearCombinationISM_fSM_fLNS_15FloatRoundStyleE2EEES1T_S1X_JEEENSA_5SM1004TMEM4LOAD26SM100_TMEM_LOAD_32dp32b32xENSA_20SM90_TMA_LOAD_IM2COLENS16_INS17_ILi2ELi4ELi3EEES1A_NSV_INSB_IJS1B_S1V_EEENSB_IJS1V_SE_EEEEEEENSA_39AutoVectorizingCopyWithAssumedAlignmentILi128EEENSA_21SM90_TMA_STORE_IM2COLES2F_S2H_S2H_EEEvvEEEEvNT_6ParamsE)
        /*0008*/ 	.word	0x0000007e


	//----- nvinfo : EIATTR_FRAME_SIZE
	.align		4
.L_19:
        /*000c*/ 	.byte	0x04, 0x11
        /*000e*/ 	.short	(.L_21 - .L_20)
	.align		4
.L_20:
        /*0010*/ 	.word	index@($__internal_2_$__cuda_sm10x_tcgen05_guardrail_trap_unallocated_columns_being_dealloced)
        /*0014*/ 	.word	0x00000008


	//----- nvinfo : EIATTR_FRAME_SIZE
	.align		4
.L_21:
        /*0018*/ 	.byte	0x04, 0x11
        /*001a*/ 	.short	(.L_23 - .L_22)
	.align		4
.L_22:
        /*001c*/ 	.word	index@($__internal_1_$__cuda_sm10x_tcgen05_guardrail_trap_phase_invalid_during_alloc)
        /*0020*/ 	.word	0x00000008


	//----- nvinfo : EIATTR_FRAME_SIZE
	.align		4
.L_23:
        /*0024*/ 	.byte	0x04, 0x11
        /*0026*/ 	.short	(.L_25 - .L_24)
	.align		4
.L_24:
        /*0028*/ 	.word	index@($__internal_0_$__cuda_sm10x_tcgen05_guardrail_trap_col_being_dealloced_not_returned_by_alloc)
        /*002c*/ 	.word	0x00000008


	//----- nvinfo : EIATTR_FRAME_SIZE
	.align		4
.L_25:
        /*0030*/ 	.byte	0x04, 0x11
        /*0032*/ 	.short	(.L_27 - .L_26)
	.align		4
.L_26:
        /*0034*/ 	.word	index@(_ZN7cutlass13device_kernelINS_4conv6kernel13ConvUniversalINS1_16ConvProblemShapeILNS1_8OperatorE1ELi2EEENS1_10collective14CollectiveConvINS1_47MainloopSm100TmaUmmaWarpSpecializedImplicitGemmILS5_1ELi8ELi2ELi1ELi2EN4cute5tupleIJNSA_1CILi2EEENSC_ILi1EEESE_EEEEENSB_IJNSC_ILi256EEENSC_ILi128EEENSB_IJNSC_ILi64EEEEEEEEENS_10bfloat16_tESM_NSA_8TiledMMAINSA_8MMA_AtomIJNSA_26SM100_MMA_F16BF16_2x1SM_SSISM_SM_fLi256ELi128ELNSA_4UMMA5MajorE0ELSR_1ELNSQ_7ScaleInE0ELSS_0EEEEEENSA_6LayoutINSB_IJSE_SE_SE_EEENSB_IJNSC_ILi0EEESX_SX_EEEEENSB_IJNSA_10UnderscoreES10_S10_EEEEENS7_6detail27Sm100ImplicitGemmTileTraitsINSA_25SM100_TMA_2SM_LOAD_IM2COLENSA_14ComposedLayoutINSA_7SwizzleILi3ELi4ELi3EEENSA_18smem_ptr_flag_bitsILi16EEENSV_INSB_IJNSC_ILi8EEESJ_EEENSB_IJSJ_SE_EEEEEEEvEENS14_INSA_18SM100_TMA_2SM_LOADENS16_IS18_S1A_NSV_INSB_IJSJ_S1B_EEENSB_IJSE_SJ_EEEEEEEvEEEENS_8epilogue10collective18CollectiveEpilogueINS1O_23Sm100TmaWarpSpecializedILi4ELi2ELi32ELb1ELb0EEEJNSB_IJSI_SI_SK_EEENSB_IJNSV_ISI_SE_EENSV_INSC_ILi32EEESE_EEEEESM_NSB_IJNSB_IJlllEEESE_SX_EEESM_S1Z_NS1O_6fusion15FusionCallbacksIS1S_NS20_17LinearCombinationISM_fSM_fLNS_15FloatRoundStyleE2EEES1T_S1X_JEEENSA_5SM1004TMEM4LOAD26SM100_TMEM_LOAD_32dp32b32xENSA_20SM90_TMA_LOAD_IM2COLENS16_INS17_ILi2ELi4ELi3EEES1A_NSV_INSB_IJS1B_S1V_EEENSB_IJS1V_SE_EEEEEEENSA_39AutoVectorizingCopyWithAssumedAlignmentILi128EEENSA_21SM90_TMA_STORE_IM2COLES2F_S2H_S2H_EEEvvEEEEvNT_6ParamsE)
        /*0038*/ 	.word	0x00000008


	//----- nvinfo : EIATTR_MIN_STACK_SIZE
	.align		4
.L_27:
        /*003c*/ 	.byte	0x04, 0x12
        /*003e*/ 	.short	(.L_29 - .L_28)
	.align		4
.L_28:
        /*0040*/ 	.word	index@(_ZN7cutlass13device_kernelINS_4conv6kernel13ConvUniversalINS1_16ConvProblemShapeILNS1_8OperatorE1ELi2EEENS1_10collective14CollectiveConvINS1_47MainloopSm100TmaUmmaWarpSpecializedImplicitGemmILS5_1ELi8ELi2ELi1ELi2EN4cute5tupleIJNSA_1CILi2EEENSC_ILi1EEESE_EEEEENSB_IJNSC_ILi256EEENSC_ILi128EEENSB_IJNSC_ILi64EEEEEEEEENS_10bfloat16_tESM_NSA_8TiledMMAINSA_8MMA_AtomIJNSA_26SM100_MMA_F16BF16_2x1SM_SSISM_SM_fLi256ELi128ELNSA_4UMMA5MajorE0ELSR_1ELNSQ_7ScaleInE0ELSS_0EEEEEENSA_6LayoutINSB_IJSE_SE_SE_EEENSB_IJNSC_ILi0EEESX_SX_EEEEENSB_IJNSA_10UnderscoreES10_S10_EEEEENS7_6detail27Sm100ImplicitGemmTileTraitsINSA_25SM100_TMA_2SM_LOAD_IM2COLENSA_14ComposedLayoutINSA_7SwizzleILi3ELi4ELi3EEENSA_18smem_ptr_flag_bitsILi16EEENSV_INSB_IJNSC_ILi8EEESJ_EEENSB_IJSJ_SE_EEEEEEEvEENS14_INSA_18SM100_TMA_2SM_LOADENS16_IS18_S1A_NSV_INSB_IJSJ_S1B_EEENSB_IJSE_SJ_EEEEEEEvEEEENS_8epilogue10collective18CollectiveEpilogueINS1O_23Sm100TmaWarpSpecializedILi4ELi2ELi32ELb1ELb0EEEJNSB_IJSI_SI_SK_EEENSB_IJNSV_ISI_SE_EENSV_INSC_ILi32EEESE_EEEEESM_NSB_IJNSB_IJlllEEESE_SX_EEESM_S1Z_NS1O_6fusion15FusionCallbacksIS1S_NS20_17LinearCombinationISM_fSM_fLNS_15FloatRoundStyleE2EEES1T_S1X_JEEENSA_5SM1004TMEM4LOAD26SM100_TMEM_LOAD_32dp32b32xENSA_20SM90_TMA_LOAD_IM2COLENS16_INS17_ILi2ELi4ELi3EEES1A_NSV_INSB_IJS1B_S1V_EEENSB_IJS1V_SE_EEEEEEENSA_39AutoVectorizingCopyWithAssumedAlignmentILi128EEENSA_21SM90_TMA_STORE_IM2COLES2F_S2H_S2H_EEEvvEEEEvNT_6ParamsE)
        /*0044*/ 	.word	0x00000008
.L_29:


//--------------------- .nv.compat                --------------------------
	.section	.nv.compat,"",@"SHT_CUDA_COMPAT_INFO"
	.align	4
        /*0000*/ 	.byte	0x02, 0x09, 0x01, 0x00, 0x02, 0x02, 0x02, 0x00, 0x02, 0x05, 0x05, 0x00, 0x03, 0x07, 0x01, 0x01
        /*0010*/ 	.byte	0x02, 0x03, 0x01, 0x00, 0x02, 0x06, 0x01, 0x00, 0x04, 0x0b, 0x08, 0x00, 0x09, 0x00, 0x00, 0x00
        /*0020*/ 	.byte	0x00, 0x00, 0x00, 0x00


//--------------------- .nv.info._ZN7cutlass13device_kernelINS_4conv6kernel13ConvUniversalINS1_16ConvProblemShapeILNS1_8OperatorE1ELi2EEENS1_10collective14CollectiveConvINS1_47MainloopSm100TmaUmmaWarpSpecializedImplicitGemmILS5_1ELi8ELi2ELi1ELi2EN4cute5tupleIJNSA_1CILi2EEENSC_ILi1EEESE_EEEEENSB_IJNSC_ILi256EEENSC_ILi128EEENSB_IJNSC_ILi64EEEEEEEEENS_10bfloat16_tESM_NSA_8TiledMMAINSA_8MMA_AtomIJNSA_26SM100_MMA_F16BF16_2x1SM_SSISM_SM_fLi256ELi128ELNSA_4UMMA5MajorE0ELSR_1ELNSQ_7ScaleInE0ELSS_0EEEEEENSA_6LayoutINSB_IJSE_SE_SE_EEENSB_IJNSC_ILi0EEESX_SX_EEEEENSB_IJNSA_10UnderscoreES10_S10_EEEEENS7_6detail27Sm100ImplicitGemmTileTraitsINSA_25SM100_TMA_2SM_LOAD_IM2COLENSA_14ComposedLayoutINSA_7SwizzleILi3ELi4ELi3EEENSA_18smem_ptr_flag_bitsILi16EEENSV_INSB_IJNSC_ILi8EEESJ_EEENSB_IJSJ_SE_EEEEEEEvEENS14_INSA_18SM100_TMA_2SM_LOADENS16_IS18_S1A_NSV_INSB_IJSJ_S1B_EEENSB_IJSE_SJ_EEEEEEEvEEEENS_8epilogue10collective18CollectiveEpilogueINS1O_23Sm100TmaWarpSpecializedILi4ELi2ELi32ELb1ELb0EEEJNSB_IJSI_SI_SK_EEENSB_IJNSV_ISI_SE_EENSV_INSC_ILi32EEESE_EEEEESM_NSB_IJNSB_IJlllEEESE_SX_EEESM_S1Z_NS1O_6fusion15FusionCallbacksIS1S_NS20_17LinearCombinationISM_fSM_fLNS_15FloatRoundStyleE2EEES1T_S1X_JEEENSA_5SM1004TMEM4LOAD26SM100_TMEM_LOAD_32dp32b32xENSA_20SM90_TMA_LOAD_IM2COLENS16_INS17_ILi2ELi4ELi3EEES1A_NSV_INSB_IJS1B_S1V_EEENSB_IJS1V_SE_EEEEEEENSA_39AutoVectorizingCopyWithAssumedAlignmentILi128EEENSA_21SM90_TMA_STORE_IM2COLES2F_S2H_S2H_EEEvvEEEEvNT_6ParamsE --------------------------
	.section	.nv.info._ZN7cutlass13device_kernelINS_4conv6kernel13ConvUniversalINS1_16ConvProblemShapeILNS1_8OperatorE1ELi2EEENS1_10collective14CollectiveConvINS1_47MainloopSm100TmaUmmaWarpSpecializedImplicitGemmILS5_1ELi8ELi2ELi1ELi2EN4cute5tupleIJNSA_1CILi2EEENSC_ILi1EEESE_EEEEENSB_IJNSC_ILi256EEENSC_ILi128EEENSB_IJNSC_ILi64EEEEEEEEENS_10bfloat16_tESM_NSA_8TiledMMAINSA_8MMA_AtomIJNSA_26SM100_MMA_F16BF16_2x1SM_SSISM_SM_fLi256ELi128ELNSA_4UMMA5MajorE0ELSR_1ELNSQ_7ScaleInE0ELSS_0EEEEEENSA_6LayoutINSB_IJSE_SE_SE_EEENSB_IJNSC_ILi0EEESX_SX_EEEEENSB_IJNSA_10UnderscoreES10_S10_EEEEENS7_6detail27Sm100ImplicitGemmTileTraitsINSA_25SM100_TMA_2SM_LOAD_IM2COLENSA_14ComposedLayoutINSA_7SwizzleILi3ELi4ELi3EEENSA_18smem_ptr_flag_bitsILi16EEENSV_INSB_IJNSC_ILi8EEESJ_EEENSB_IJSJ_SE_EEEEEEEvEENS14_INSA_18SM100_TMA_2SM_LOADENS16_IS18_S1A_NSV_INSB_IJSJ_S1B_EEENSB_IJSE_SJ_EEEEEEEvEEEENS_8epilogue10collective18CollectiveEpilogueINS1O_23Sm100TmaWarpSpecializedILi4ELi2ELi32ELb1ELb0EEEJNSB_IJSI_SI_SK_EEENSB_IJNSV_ISI_SE_EENSV_INSC_ILi32EEESE_EEEEESM_NSB_IJNSB_IJlllEEESE_SX_EEESM_S1Z_NS1O_6fusion15FusionCallbacksIS1S_NS20_17LinearCombinationISM_fSM_fLNS_15FloatRoundStyleE2EEES1T_S1X_JEEENSA_5SM1004TMEM4LOAD26SM100_TMEM_LOAD_32dp32b32xENSA_20SM90_TMA_LOAD_IM2COLENS16_INS17_ILi2ELi4ELi3EEES1A_NSV_INSB_IJS1B_S1V_EEENSB_IJS1V_SE_EEEEEEENSA_39AutoVectorizingCopyWithAssumedAlignmentILi128EEENSA_21SM90_TMA_STORE_IM2COLES2F_S2H_S2H_EEEvvEEEEvNT_6ParamsE,"",@"SHT_CUDA_INFO"
	.sectionflags	@""
	.align	4


	//----- nvinfo : EIATTR_CUDA_API_VERSION
	.align		4
        /*0000*/ 	.byte	0x04, 0x37
        /*0002*/ 	.short	(.L_31 - .L_30)
.L_30:
        /*0004*/ 	.word	0x00000082


	//----- nvinfo : EIATTR_KPARAM_INFO
	.align		4
.L_31:
        /*0008*/ 	.byte	0x04, 0x17
        /*000a*/ 	.short	(.L_33 - .L_32)
.L_32:
        /*000c*/ 	.word	0x00000000
        /*0010*/ 	.short	0x0000
        /*0012*/ 	.short	0x0000
        /*0014*/ 	.byte	0x00, 0xf0, 0x01, 0x20


	//----- nvinfo : EIATTR_AT_ENTRY_FRAGMENTS
	.align		4
.L_33:
        /*0018*/ 	.byte	0x04, 0x4f
        /*001a*/ 	.short	(.L_35 - .L_34)


	//   ....[0]....
.L_34:
        /*001c*/ 	.word	0x00000007


	//----- nvinfo : EIATTR_RESERVED_SMEM_USED
	.align		4
.L_35:
        /*0020*/ 	.byte	0x01, 0x41
	.zero		2


	//----- nvinfo : EIATTR_SPARSE_MMA_MASK
	.align		4
        /*0024*/ 	.byte	0x03, 0x50
        /*0026*/ 	.short	0x0000


	//----- nvinfo : EIATTR_TCGEN05_2CTA_USED
	.align		4
        /*0028*/ 	.byte	0x01, 0x52
	.zero		2


	//----- nvinfo : EIATTR_MAXREG_COUNT
	.align		4
        /*002c*/ 	.byte	0x03, 0x1b
        /*002e*/ 	.short	0x00ff


	//----- nvinfo : EIATTR_NUM_BARRIERS
	.align		4
        /*0030*/ 	.byte	0x02, 0x4c
        /*0032*/ 	.byte	0x07
	.zero		1


	//----- nvinfo : EIATTR_EXTERNS
	.align		4
        /*0034*/ 	.byte	0x04, 0x0f
        /*0036*/ 	.short	(.L_37 - .L_36)


	//   ....[0]....
	.align		4
.L_36:
        /*0038*/ 	.word	index@(__assertfail)


	//----- nvinfo : EIATTR_MERCURY_ISA_VERSION
	.align		4
.L_37:
        /*003c*/ 	.byte	0x03, 0x5f
        /*003e*/ 	.short	0x0101


	//----- nvinfo : EIATTR_INT_WARP_WIDE_INSTR_OFFSETS
	.align		4
        /*0040*/ 	.byte	0x04, 0x31
        /*0042*/ 	.short	(.L_39 - .L_38)


	//   ....[0]....
.L_38:
        /*0044*/ 	.word	0x00000cd0


	//   ....[1]....
        /*0048*/ 	.word	0x00000d80


	//   ....[2]....
        /*004c*/ 	.word	0x000044a0


	//   ....[3]....
        /*0050*/ 	.word	0x000044c0


	//   ....[4]....
        /*0054*/ 	.word	0x000044f0


	//   ....[5]....
        /*0058*/ 	.word	0x000051a0


	//   ....[6]....
        /*005c*/ 	.word	0x00005220


	//   ....[7]....
        /*0060*/ 	.word	0x000052e0


	//   ....[8]....
        /*0064*/ 	.word	0x000053a0


	//   ....[9]....
        /*0068*/ 	.word	0x00005460


	//   ....[10]....
        /*006c*/ 	.word	0x00005540


	//   ....[11]....
        /*0070*/ 	.word	0x00005600


	//   ....[12]....
        /*0074*/ 	.word	0x00005700


	//----- nvinfo : EIATTR_COOP_GROUP_MASK_REGIDS
	.align		4
.L_39:
        /*0078*/ 	.byte	0x04, 0x29
        /*007a*/ 	.short	(.L_41 - .L_40)


	//   ....[0]....
.L_40:
        /*007c*/ 	.word	0xffffffff


	//   ....[1]....
        /*0080*/ 	.word	0xffffffff


	//   ....[2]....
        /*0084*/ 	.word	0xffffffff


	//   ....[3]....
        /*0088*/ 	.word	0xffffffff


	//   ....[4]....
        /*008c*/ 	.word	0xffffffff


	//   ....[5]....
        /*0090*/ 	.word	0xffffffff


	//   ....[6]....
        /*0094*/ 	.word	0xffffffff


	//   ....[7]....
        /*0098*/ 	.word	0xffffffff


	//   ....[8]....
        /*009c*/ 	.word	0xffffffff


	//   ....[9]....
        /*00a0*/ 	.word	0xffffffff


	//   ....[10]....
        /*00a4*/ 	.word	0xffffffff


	//   ....[11]....
        /*00a8*/ 	.word	0xffffffff


	//   ....[12]....
        /*00ac*/ 	.word	0xffffffff


	//----- nvinfo : EIATTR_COOP_GROUP_INSTR_OFFSETS
	.align		4
.L_41:
        /*00b0*/ 	.byte	0x04, 0x28
        /*00b2*/ 	.short	(.L_43 - .L_42)


	//   ....[0]....
.L_42:
        /*00b4*/ 	.word	0x000000d0


	//   ....[1]....
        /*00b8*/ 	.word	0x00000540


	//   ....[2]....
        /*00bc*/ 	.word	0x00000760


	//   ....[3]....
        /*00c0*/ 	.word	0x00000900


	//   ....[4]....
        /*00c4*/ 	.word	0x00000a00


	//   ....[5]....
        /*00c8*/ 	.word	0x00000b50


	//   ....[6]....
        /*00cc*/ 	.word	0x00000df0


	//   ....[7]....
        /*00d0*/ 	.word	0x000024b0


	//   ....[8]....
        /*00d4*/ 	.word	0x00003380


	//   ....[9]....
        /*00d8*/ 	.word	0x00003850


	//   ....[10]....
        /*00dc*/ 	.word	0x00003880


	//   ....[11]....
        /*00e0*/ 	.word	0x000043c0


	//   ....[12]....
        /*00e4*/ 	.word	0x000045c0


	//----- nvinfo : EIATTR_VRC_CTA_INIT_COUNT
	.align		4
.L_43:
        /*00e8*/ 	.byte	0x02, 0x4a
        /*00ea*/ 	.byte	0x80
	.zero		1


	//----- nvinfo : EIATTR_SYSCALL_OFFSETS
	.align		4
        /*00ec*/ 	.byte	0x04, 0x46
        /*00ee*/ 	.short	(.L_45 - .L_44)


	//   ....[0]....
.L_44:
        /*00f0*/ 	.word	0x00006350


	//   ....[1]....
        /*00f4*/ 	.word	0x00006440


	//   ....[2]....
        /*00f8*/ 	.word	0x00006d90


	//   ....[3]....
        /*00fc*/ 	.word	0x00007a30


	//   ....[4]....
        /*0100*/ 	.word	0x000086a0


	//   ....[5]....
        /*0104*/ 	.word	0x00009300


	//----- nvinfo : EIATTR_MBARRIER_INSTR_OFFSETS
	.align		4
.L_45:
        /*0108*/ 	.byte	0x04, 0x39
        /*010a*/ 	.short	(.L_47 - .L_46)


	//   ....[0]....
.L_46:
        /*010c*/ 	.word	0x00000650
        /*0110*/ 	.word	0x000000ff
        /*0114*/ 	.word	0x00000000
        /*0118*/ 	.short	0x0100
        /*011a*/ 	.byte	0x04
	.zero		1


	//   ....[1]....
        /*011c*/ 	.word	0x00000660
        /*0120*/ 	.word	0x000000ff
        /*0124*/ 	.word	0x00000040
        /*0128*/ 	.short	0x0100
        /*012a*/ 	.byte	0x04
	.zero		1


	//   ....[2]....
        /*012c*/ 	.word	0x00000670
        /*0130*/ 	.word	0x000000ff
        /*0134*/ 	.word	0x00000008
        /*0138*/ 	.short	0x0100
        /*013a*/ 	.byte	0x04
	.zero		1


	//   ....[3]....
        /*013c*/ 	.word	0x00000680
        /*0140*/ 	.word	0x000000ff
        /*0144*/ 	.word	0x00000048
        /*0148*/ 	.short	0x0100
        /*014a*/ 	.byte	0x04
	.zero		1


	//   ....[4]....
        /*014c*/ 	.word	0x00000690
        /*0150*/ 	.word	0x000000ff
        /*0154*/ 	.word	0x00000010
        /*0158*/ 	.short	0x0100
        /*015a*/ 	.byte	0x04
	.zero		1


	//   ....[5]....
        /*015c*/ 	.word	0x000006a0
        /*0160*/ 	.word	0x000000ff
        /*0164*/ 	.word	0x00000050
        /*0168*/ 	.short	0x0100
        /*016a*/ 	.byte	0x04
	.zero		1


	//   ....[6]....
        /*016c*/ 	.word	0x000006b0
        /*0170*/ 	.word	0x000000ff
        /*0174*/ 	.word	0x00000018
        /*0178*/ 	.short	0x0100
        /*017a*/ 	.byte	0x04
	.zero		1


	//   ....[7]....
        /*017c*/ 	.word	0x000006c0
        /*0180*/ 	.word	0x000000ff
        /*0184*/ 	.word	0x00000058
        /*0188*/ 	.short	0x0100
        /*018a*/ 	.byte	0x04
	.zero		1


	//   ....[8]....
        /*018c*/ 	.word	0x000006d0
        /*0190*/ 	.word	0x000000ff
        /*0194*/ 	.word	0x00000020
        /*0198*/ 	.short	0x0100
        /*019a*/ 	.byte	0x04
	.zero		1


	//   ....[9]....
        /*019c*/ 	.word	0x000006e0
        /*01a0*/ 	.word	0x000000ff
        /*01a4*/ 	.word	0x00000060
        /*01a8*/ 	.short	0x0100
        /*01aa*/ 	.byte	0x04
	.zero		1


	//   ....[10]....
        /*01ac*/ 	.word	0x000006f0
        /*01b0*/ 	.word	0x000000ff
        /*01b4*/ 	.word	0x00000028
        /*01b8*/ 	.short	0x0100
        /*01ba*/ 	.byte	0x04
	.zero		1


	//   ....[11]....
        /*01bc*/ 	.word	0x00000700
        /*01c0*/ 	.word	0x000000ff
        /*01c4*/ 	.word	0x00000068
        /*01c8*/ 	.short	0x0100
        /*01ca*/ 	.byte	0x04
	.zero		1


	//   ....[12]....
        /*01cc*/ 	.word	0x00000710
        /*01d0*/ 	.word	0x000000ff
        /*01d4*/ 	.word	0x00000030
        /*01d8*/ 	.short	0x0100
        /*01da*/ 	.byte	0x04
	.zero		1


	//   ....[13]....
        /*01dc*/ 	.word	0x00000720
        /*01e0*/ 	.word	0x000000ff
        /*01e4*/ 	.word	0x00000070
        /*01e8*/ 	.short	0x0100
        /*01ea*/ 	.byte	0x04
	.zero		1


	//   ....[14]....
        /*01ec*/ 	.word	0x00000730
        /*01f0*/ 	.word	0x000000ff
        /*01f4*/ 	.word	0x00000038
        /*01f8*/ 	.short	0x0100
        /*01fa*/ 	.byte	0x04
	.zero		1


	//   ....[15]....
        /*01fc*/ 	.word	0x00000740
        /*0200*/ 	.word	0x000000ff
        /*0204*/ 	.word	0x00000078
        /*0208*/ 	.short	0x0100
        /*020a*/ 	.byte	0x04
	.zero		1


	//   ....[16]....
        /*020c*/ 	.word	0x00000870
        /*0210*/ 	.word	0x000000ff
        /*0214*/ 	.word	0x00000080
        /*0218*/ 	.short	0x0100
        /*021a*/ 	.byte	0x04
	.zero		1


	//   ....[17]....
        /*021c*/ 	.word	0x00000880
        /*0220*/ 	.word	0x000000ff
        /*0224*/ 	.word	0x000000a0
        /*0228*/ 	.short	0x0100
        /*022a*/ 	.byte	0x04
	.zero		1


	//   ....[18]....
        /*022c*/ 	.word	0x00000890
        /*0230*/ 	.word	0x000000ff
        /*0234*/ 	.word	0x00000088
        /*0238*/ 	.short	0x0100
        /*023a*/ 	.byte	0x04
	.zero		1


	//   ....[19]....
        /*023c*/ 	.word	0x000008a0
        /*0240*/ 	.word	0x000000ff
        /*0244*/ 	.word	0x000000a8
        /*0248*/ 	.short	0x0100
        /*024a*/ 	.byte	0x04
	.zero		1


	//   ....[20]....
        /*024c*/ 	.word	0x000008b0
        /*0250*/ 	.word	0x000000ff
        /*0254*/ 	.word	0x00000090
        /*0258*/ 	.short	0x0100
        /*025a*/ 	.byte	0x04
	.zero		1


	//   ....[21]....
        /*025c*/ 	.word	0x000008c0
        /*0260*/ 	.word	0x000000ff
        /*0264*/ 	.word	0x000000b0
        /*0268*/ 	.short	0x0100
        /*026a*/ 	.byte	0x04
	.zero		1


	//   ....[22]....
        /*026c*/ 	.word	0x000008d0
        /*0270*/ 	.word	0x000000ff
        /*0274*/ 	.word	0x00000098
        /*0278*/ 	.short	0x0100
        /*027a*/ 	.byte	0x04
	.zero		1


	//   ....[23]....
        /*027c*/ 	.word	0x000008e0
        /*0280*/ 	.word	0x000000ff
        /*0284*/ 	.word	0x000000b8
        /*0288*/ 	.short	0x0100
        /*028a*/ 	.byte	0x04
	.zero		1


	//   ....[24]....
        /*028c*/ 	.word	0x000009d0
        /*0290*/ 	.word	0x000000ff
        /*0294*/ 	.word	0x000000c0
        /*0298*/ 	.short	0x0100
        /*029a*/ 	.byte	0x04
	.zero		1


	//   ....[25]....
        /*029c*/ 	.word	0x000009e0
        /*02a0*/ 	.word	0x000000ff
        /*02a4*/ 	.word	0x000000c8
        /*02a8*/ 	.short	0x0100
        /*02aa*/ 	.byte	0x04
	.zero		1


	//   ....[26]....
        /*02ac*/ 	.word	0x00000b20
        /*02b0*/ 	.word	0x000000ff
        /*02b4*/ 	.word	0x000000d0
        /*02b8*/ 	.short	0x0100
        /*02ba*/ 	.byte	0x06
	.zero		1


	//   ....[27]....
        /*02bc*/ 	.word	0x00000b30
        /*02c0*/ 	.word	0x000000ff
        /*02c4*/ 	.word	0x000000d8
        /*02c8*/ 	.short	0x0100
        /*02ca*/ 	.byte	0x06
	.zero		1


	//   ....[28]....
        /*02cc*/ 	.word	0x00000c70
        /*02d0*/ 	.word	0x000000ff
        /*02d4*/ 	.word	0x000000e0
        /*02d8*/ 	.short	0x0100
        /*02da*/ 	.byte	0x04
	.zero		1


	//   ....[29]....
        /*02dc*/ 	.word	0x00000c80
        /*02e0*/ 	.word	0x000000ff
        /*02e4*/ 	.word	0x000000f0
        /*02e8*/ 	.short	0x0100
        /*02ea*/ 	.byte	0x04
	.zero		1


	//   ....[30]....
        /*02ec*/ 	.word	0x00000c90
        /*02f0*/ 	.word	0x000000ff
        /*02f4*/ 	.word	0x000000e8
        /*02f8*/ 	.short	0x0100
        /*02fa*/ 	.byte	0x04
	.zero		1


	//   ....[31]....
        /*02fc*/ 	.word	0x00000ca0
        /*0300*/ 	.word	0x000000ff
        /*0304*/ 	.word	0x000000f8
        /*0308*/ 	.short	0x0100
        /*030a*/ 	.byte	0x04
	.zero		1


	//   ....[32]....
        /*030c*/ 	.word	0x00000da0
        /*0310*/ 	.word	0x000000ff
        /*0314*/ 	.word	0x00000100
        /*0318*/ 	.short	0x0100
        /*031a*/ 	.byte	0x06
	.zero		1


	//   ....[33]....
        /*031c*/ 	.word	0x000018e0
        /*0320*/ 	.word	0x000000ff
        /*0324*/ 	.word	0x00000040
        /*0328*/ 	.short	0x010a
        /*032a*/ 	.byte	0x04
	.zero		1


	//   ....[34]....
        /*032c*/ 	.word	0x00001b60
        /*0330*/ 	.word	0x000000ff
        /*0334*/ 	.word	0x00000040
        /*0338*/ 	.short	0x010a
        /*033a*/ 	.byte	0x11
	.zero		1


	//   ....[35]....
        /*033c*/ 	.word	0x00001d10
        /*0340*/ 	.word	0x000000ff
        /*0344*/ 	.word	0x00000040
        /*0348*/ 	.short	0x010a
        /*034a*/ 	.byte	0x07
	.zero		1


	//   ....[36]....
        /*034c*/ 	.word	0x00001ee0
        /*0350*/ 	.word	0x000000ff
        /*0354*/ 	.word	0x000000c8
        /*0358*/ 	.short	0x0101
        /*035a*/ 	.byte	0x19
	.zero		1


	//   ....[37]....
        /*035c*/ 	.word	0x00001f10
        /*0360*/ 	.word	0x000000ff
        /*0364*/ 	.word	0x00000040
        /*0368*/ 	.short	0x010a
        /*036a*/ 	.byte	0x04
	.zero		1


	//   ....[38]....
        /*036c*/ 	.word	0x00002130
        /*0370*/ 	.word	0x000000ff
        /*0374*/ 	.word	0x00000040
        /*0378*/ 	.short	0x010a
        /*037a*/ 	.byte	0x11
	.zero		1


	//   ....[39]....
        /*037c*/ 	.word	0x000022e0
        /*0380*/ 	.word	0x000000ff
        /*0384*/ 	.word	0x00000040
        /*0388*/ 	.short	0x010a
        /*038a*/ 	.byte	0x07
	.zero		1


	//   ....[40]....
        /*038c*/ 	.word	0x000024c0
        /*0390*/ 	.word	0x000000ff
        /*0394*/ 	.word	0x000000d0
        /*0398*/ 	.short	0x010a
        /*039a*/ 	.byte	0x19
	.zero		1


	//   ....[41]....
        /*039c*/ 	.word	0x00002580
        /*03a0*/ 	.word	0x000000ff
        /*03a4*/ 	.word	0x00000000
        /*03a8*/ 	.short	0x0101
        /*03aa*/ 	.byte	0x04
	.zero		1


	//   ....[42]....
        /*03ac*/ 	.word	0x00002b80
        /*03b0*/ 	.word	0x000000ff
        /*03b4*/ 	.word	0x00000000
        /*03b8*/ 	.short	0x010a
        /*03ba*/ 	.byte	0x04
	.zero		1


	//   ....[43]....
        /*03bc*/ 	.word	0x00002c20
        /*03c0*/ 	.word	0x000000ff
        /*03c4*/ 	.word	0x00000000
        /*03c8*/ 	.short	0x010a
        /*03ca*/ 	.byte	0x05
	.zero		1


	//   ....[44]....
        /*03cc*/ 	.word	0x00002cc0
        /*03d0*/ 	.word	0x000000ff
        /*03d4*/ 	.word	0x00000000
        /*03d8*/ 	.short	0x010a
        /*03da*/ 	.byte	0x05
	.zero		1


	//   ....[45]....
        /*03dc*/ 	.word	0x00002d60
        /*03e0*/ 	.word	0x000000ff
        /*03e4*/ 	.word	0x00000000
        /*03e8*/ 	.short	0x010a
        /*03ea*/ 	.byte	0x05
	.zero		1


	//   ....[46]....
        /*03ec*/ 	.word	0x00002e00
        /*03f0*/ 	.word	0x000000ff
        /*03f4*/ 	.word	0x00000000
        /*03f8*/ 	.short	0x010a
        /*03fa*/ 	.byte	0x05
	.zero		1


	//   ....[47]....
        /*03fc*/ 	.word	0x00002ea0
        /*0400*/ 	.word	0x000000ff
        /*0404*/ 	.word	0x00000000
        /*0408*/ 	.short	0x010a
        /*040a*/ 	.byte	0x05
	.zero		1


	//   ....[48]....
        /*040c*/ 	.word	0x00002f40
        /*0410*/ 	.word	0x000000ff
        /*0414*/ 	.word	0x00000000
        /*0418*/ 	.short	0x010a
        /*041a*/ 	.byte	0x05
	.zero		1


	//   ....[49]....
        /*041c*/ 	.word	0x00002ff0
        /*0420*/ 	.word	0x00000000
        /*0424*/ 	.word	0x00000000
        /*0428*/ 	.short	0x010a
        /*042a*/ 	.byte	0xff
	.zero		1


	//   ....[50]....
        /*042c*/ 	.word	0x00003140
        /*0430*/ 	.word	0x000000ff
        /*0434*/ 	.word	0x000000d8
        /*0438*/ 	.short	0x010a
        /*043a*/ 	.byte	0x04
	.zero		1


	//   ....[51]....
        /*043c*/ 	.word	0x000031e0
        /*0440*/ 	.word	0x000000ff
        /*0444*/ 	.word	0x000000d0
        /*0448*/ 	.short	0x010a
        /*044a*/ 	.byte	0x04
	.zero		1


	//   ....[52]....
        /*044c*/ 	.word	0x00003280
        /*0450*/ 	.word	0x000000ff
        /*0454*/ 	.word	0x00000000
        /*0458*/ 	.short	0x0101
        /*045a*/ 	.byte	0x05
	.zero		1


	//   ....[53]....
        /*045c*/ 	.word	0x000032c0
        /*0460*/ 	.word	0x000000ff
        /*0464*/ 	.word	0x000000d8
        /*0468*/ 	.short	0x0106
        /*046a*/ 	.byte	0x04
	.zero		1


	//   ....[54]....
        /*046c*/ 	.word	0x00003300
        /*0470*/ 	.word	0x00000000
        /*0474*/ 	.word	0x000000d8
        /*0478*/ 	.short	0x010a
        /*047a*/ 	.byte	0xff
	.zero		1


	//   ....[55]....
        /*047c*/ 	.word	0x00003550
        /*0480*/ 	.word	0x000000ff
        /*0484*/ 	.word	0x00000008
        /*0488*/ 	.short	0x010a
        /*048a*/ 	.byte	0x05
	.zero		1


	//   ....[56]....
        /*048c*/ 	.word	0x00003570
        /*0490*/ 	.word	0x000000ff
        /*0494*/ 	.word	0x00000008
        /*0498*/ 	.short	0x010a
        /*049a*/ 	.byte	0x05
	.zero		1


	//   ....[57]....
        /*049c*/ 	.word	0x00003700
        /*04a0*/ 	.word	0x000000ff
        /*04a4*/ 	.word	0x00000008
        /*04a8*/ 	.short	0x010a
        /*04aa*/ 	.byte	0x05
	.zero		1


	//   ....[58]....
        /*04ac*/ 	.word	0x00003720
        /*04b0*/ 	.word	0x000000ff
        /*04b4*/ 	.word	0x00000008
        /*04b8*/ 	.short	0x010a
        /*04ba*/ 	.byte	0x05
	.zero		1


	//   ....[59]....
        /*04bc*/ 	.word	0x000037e0
        /*04c0*/ 	.word	0x000000ff
        /*04c4*/ 	.word	0x00000000
        /*04c8*/ 	.short	0x0101
        /*04ca*/ 	.byte	0x04
	.zero		1


	//   ....[60]....
        /*04cc*/ 	.word	0x00003b60
        /*04d0*/ 	.word	0x000000ff
        /*04d4*/ 	.word	0x000000d0
        /*04d8*/ 	.short	0x010a
        /*04da*/ 	.byte	0x14
	.zero		1


	//   ....[61]....
        /*04dc*/ 	.word	0x00003c00
        /*04e0*/ 	.word	0x000000ff
        /*04e4*/ 	.word	0x00000000
        /*04e8*/ 	.short	0x0101
        /*04ea*/ 	.byte	0x22
	.zero		1


	//   ....[62]....
        /*04ec*/ 	.word	0x00003c40
        /*04f0*/ 	.word	0x000000ff
        /*04f4*/ 	.word	0x000000f0
        /*04f8*/ 	.short	0x010a
        /*04fa*/ 	.byte	0x19
	.zero		1


	//   ....[63]....
        /*04fc*/ 	.word	0x00003ce0
        /*0500*/ 	.word	0x000000ff
        /*0504*/ 	.word	0x00000000
        /*0508*/ 	.short	0x010a
        /*050a*/ 	.byte	0x04
	.zero		1


	//   ....[64]....
        /*050c*/ 	.word	0x00003d30
        /*0510*/ 	.word	0x000000ff
        /*0514*/ 	.word	0x00000000
        /*0518*/ 	.short	0x010a
        /*051a*/ 	.byte	0x12
	.zero		1


	//   ....[65]....
        /*051c*/ 	.word	0x00003e80
        /*0520*/ 	.word	0x000000ff
        /*0524*/ 	.word	0x00000000
        /*0528*/ 	.short	0x010a
        /*052a*/ 	.byte	0x05
	.zero		1


	//   ....[66]....
        /*052c*/ 	.word	0x000041b0
        /*0530*/ 	.word	0x000000ff
        /*0534*/ 	.word	0x00000000
        /*0538*/ 	.short	0x010a
        /*053a*/ 	.byte	0x04
	.zero		1


	//   ....[67]....
        /*053c*/ 	.word	0x00004250
        /*0540*/ 	.word	0x00000000
        /*0544*/ 	.word	0x00000000
        /*0548*/ 	.short	0x010a
        /*054a*/ 	.byte	0xff
	.zero		1


	//   ....[68]....
        /*054c*/ 	.word	0x00004290
        /*0550*/ 	.word	0x00000000
        /*0554*/ 	.word	0x00000000
        /*0558*/ 	.short	0x010a
        /*055a*/ 	.byte	0xff
	.zero		1


	//   ....[69]....
        /*055c*/ 	.word	0x00004300
        /*0560*/ 	.word	0x000000ff
        /*0564*/ 	.word	0x00000000
        /*0568*/ 	.short	0x0101
        /*056a*/ 	.byte	0x04
	.zero		1


	//   ....[70]....
        /*056c*/ 	.word	0x00004340
        /*0570*/ 	.word	0x000000ff
        /*0574*/ 	.word	0x00000100
        /*0578*/ 	.short	0x010a
        /*057a*/ 	.byte	0x14
	.zero		1


	//   ....[71]....
        /*057c*/ 	.word	0x000043b0
        /*0580*/ 	.word	0x000000ff
        /*0584*/ 	.word	0x00000000
        /*0588*/ 	.short	0x0101
        /*058a*/ 	.byte	0x04
	.zero		1


	//   ....[72]....
        /*058c*/ 	.word	0x000048f0
        /*0590*/ 	.word	0x000000ff
        /*0594*/ 	.word	0x000000d0
        /*0598*/ 	.short	0x010a
        /*059a*/ 	.byte	0x1f
	.zero		1


	//   ....[73]....
        /*059c*/ 	.word	0x00004990
        /*05a0*/ 	.word	0x000000ff
        /*05a4*/ 	.word	0x00000000
        /*05a8*/ 	.short	0x0101
        /*05aa*/ 	.byte	0x31
	.zero		1


	//   ....[74]....
        /*05ac*/ 	.word	0x00004ee0
        /*05b0*/ 	.word	0x000000ff
        /*05b4*/ 	.word	0x000000c8
        /*05b8*/ 	.short	0x010a
        /*05ba*/ 	.byte	0x1f
	.zero		1


	//   ....[75]....
        /*05bc*/ 	.word	0x00005080
        /*05c0*/ 	.word	0x000000ff
        /*05c4*/ 	.word	0x000000a0
        /*05c8*/ 	.short	0x010a
        /*05ca*/ 	.byte	0x1f
	.zero		1


	//   ....[76]....
        /*05cc*/ 	.word	0x000052a0
        /*05d0*/ 	.word	0x000000ff
        /*05d4*/ 	.word	0x00000080
        /*05d8*/ 	.short	0x010b
        /*05da*/ 	.byte	0x1f
	.zero		1


	//   ....[77]....
        /*05dc*/ 	.word	0x000052b0
        /*05e0*/ 	.word	0x000000ff
        /*05e4*/ 	.word	0x00000000
        /*05e8*/ 	.short	0x0101
        /*05ea*/ 	.byte	0x37
	.zero		1


	//   ....[78]....
        /*05ec*/ 	.word	0x000052c0
        /*05f0*/ 	.word	0x000000ff
        /*05f4*/ 	.word	0x000000a8
        /*05f8*/ 	.short	0x010a
        /*05fa*/ 	.byte	0x1f
	.zero		1


	//   ....[79]....
        /*05fc*/ 	.word	0x00005420
        /*0600*/ 	.word	0x000000ff
        /*0604*/ 	.word	0x00000088
        /*0608*/ 	.short	0x010b
        /*060a*/ 	.byte	0x1f
	.zero		1


	//   ....[80]....
        /*060c*/ 	.word	0x00005430
        /*0610*/ 	.word	0x000000ff
        /*0614*/ 	.word	0x00000000
        /*0618*/ 	.short	0x0101
        /*061a*/ 	.byte	0x36
	.zero		1


	//   ....[81]....
        /*061c*/ 	.word	0x00005440
        /*0620*/ 	.word	0x000000ff
        /*0624*/ 	.word	0x000000b0
        /*0628*/ 	.short	0x010a
        /*062a*/ 	.byte	0x1f
	.zero		1


	//   ....[82]....
        /*062c*/ 	.word	0x000055c0
        /*0630*/ 	.word	0x000000ff
        /*0634*/ 	.word	0x00000090
        /*0638*/ 	.short	0x010b
        /*063a*/ 	.byte	0x1f
	.zero		1


	//   ....[83]....
        /*063c*/ 	.word	0x000055d0
        /*0640*/ 	.word	0x000000ff
        /*0644*/ 	.word	0x00000000
        /*0648*/ 	.short	0x0101
        /*064a*/ 	.byte	0x35
	.zero		1


	//   ....[84]....
        /*064c*/ 	.word	0x000055e0
        /*0650*/ 	.word	0x000000ff
        /*0654*/ 	.word	0x000000b8
        /*0658*/ 	.short	0x010a
        /*065a*/ 	.byte	0x1f
	.zero		1


	//   ....[85]....
        /*065c*/ 	.word	0x000057b0
        /*0660*/ 	.word	0x000000ff
        /*0664*/ 	.word	0x00000098
        /*0668*/ 	.short	0x010b
        /*066a*/ 	.byte	0x1f
	.zero		1


	//   ....[86]....
        /*066c*/ 	.word	0x000057c0
        /*0670*/ 	.word	0x000000ff
        /*0674*/ 	.word	0x00000000
        /*0678*/ 	.short	0x0101
        /*067a*/ 	.byte	0x32
	.zero		1


	//   ....[87]....
        /*067c*/ 	.word	0x000057f0
        /*0680*/ 	.word	0x000000ff
        /*0684*/ 	.word	0x000000a0
        /*0688*/ 	.short	0x010a
        /*068a*/ 	.byte	0x1f
	.zero		1


	//   ....[88]....
        /*068c*/ 	.word	0x00005810
        /*0690*/ 	.word	0x000000ff
        /*0694*/ 	.word	0x000000a8
        /*0698*/ 	.short	0x010a
        /*069a*/ 	.byte	0x1f
	.zero		1


	//   ....[89]....
        /*069c*/ 	.word	0x00005830
        /*06a0*/ 	.word	0x000000ff
        /*06a4*/ 	.word	0x000000b0
        /*06a8*/ 	.short	0x010a
        /*06aa*/ 	.byte	0x1f
	.zero		1


	//   ....[90]....
        /*06ac*/ 	.word	0x00005870
        /*06b0*/ 	.word	0x00000000
        /*06b4*/ 	.word	0x000000b8
        /*06b8*/ 	.short	0x010a
        /*06ba*/ 	.byte	0xff
	.zero		1


	//   ....[91]....
        /*06bc*/ 	.word	0x00005bf0
        /*06c0*/ 	.word	0x000000ff
        /*06c4*/ 	.word	0x000000d0
        /*06c8*/ 	.short	0x010a
        /*06ca*/ 	.byte	0x31
	.zero		1


	//   ....[92]....
        /*06cc*/ 	.word	0x00005cc0
        /*06d0*/ 	.word	0x000000ff
        /*06d4*/ 	.word	0x00000000
        /*06d8*/ 	.short	0x0101
        /*06da*/ 	.byte	0x04
	.zero		1


	//   ....[93]....
        /*06dc*/ 	.word	0x00006930
        /*06e0*/ 	.word	0x000000ff
        /*06e4*/ 	.word	0x00000080
        /*06e8*/ 	.short	0x010a
        /*06ea*/ 	.byte	0x31
	.zero		1


	//   ....[94]....
        /*06ec*/ 	.word	0x000069c0
        /*06f0*/ 	.word	0x00000069
        /*06f4*/ 	.word	0x000000e0
        /*06f8*/ 	.short	0x010a
        /*06fa*/ 	.byte	0xff
	.zero		1


	//   ....[95]....
        /*06fc*/ 	.word	0x00006b80
        /*0700*/ 	.word	0x000000ff
        /*0704*/ 	.word	0x00000080
        /*0708*/ 	.short	0x010a
        /*070a*/ 	.byte	0x31
	.zero		1


	//   ....[96]....
        /*070c*/ 	.word	0x00006c70
        /*0710*/ 	.word	0x00000069
        /*0714*/ 	.word	0x000000e0
        /*0718*/ 	.short	0x010a
        /*071a*/ 	.byte	0xff
	.zero		1


	//   ....[97]....
        /*071c*/ 	.word	0x00007760
        /*0720*/ 	.word	0x00000000
        /*0724*/ 	.word	0x00000000
        /*0728*/ 	.short	0x0101
        /*072a*/ 	.byte	0xff
	.zero		1


	//   ....[98]....
        /*072c*/ 	.word	0x00007770
        /*0730*/ 	.word	0x00000003
        /*0734*/ 	.word	0x00000080
        /*0738*/ 	.short	0x010a
        /*073a*/ 	.byte	0xff
	.zero		1


	//   ....[99]....
        /*073c*/ 	.word	0x00007850
        /*0740*/ 	.word	0x00000003
        /*0744*/ 	.word	0x00000080
        /*0748*/ 	.short	0x010a
        /*074a*/ 	.byte	0xff
	.zero		1


	//   ....[100]....
        /*074c*/ 	.word	0x000083d0
        /*0750*/ 	.word	0x00000070
        /*0754*/ 	.word	0x00000000
        /*0758*/ 	.short	0x0101
        /*075a*/ 	.byte	0xff
	.zero		1


	//   ....[101]....
        /*075c*/ 	.word	0x000083f0
        /*0760*/ 	.word	0x00000046
        /*0764*/ 	.word	0x00000080
        /*0768*/ 	.short	0x010a
        /*076a*/ 	.byte	0xff
	.zero		1


	//   ....[102]....
        /*076c*/ 	.word	0x000084c0
        /*0770*/ 	.word	0x00000046
        /*0774*/ 	.word	0x00000080
        /*0778*/ 	.short	0x010a
        /*077a*/ 	.byte	0xff
	.zero		1


	//   ....[103]....
        /*077c*/ 	.word	0x00009030
        /*0780*/ 	.word	0x00000046
        /*0784*/ 	.word	0x00000000
        /*0788*/ 	.short	0x0101
        /*078a*/ 	.byte	0xff
	.zero		1


	//   ....[104]....
        /*078c*/ 	.word	0x00009050
        /*0790*/ 	.word	0x00000045
        /*0794*/ 	.word	0x00000080
        /*0798*/ 	.short	0x010a
        /*079a*/ 	.byte	0xff
	.zero		1


	//   ....[105]....
        /*079c*/ 	.word	0x00009120
        /*07a0*/ 	.word	0x00000045
        /*07a4*/ 	.word	0x00000080
        /*07a8*/ 	.short	0x010a
        /*07aa*/ 	.byte	0xff
	.zero		1


	//   ....[106]....
        /*07ac*/ 	.word	0x00009510
        /*07b0*/ 	.word	0x00000069
        /*07b4*/ 	.word	0x00000000
        /*07b8*/ 	.short	0x0101
        /*07ba*/ 	.byte	0xff
	.zero		1


	//   ....[107]....
        /*07bc*/ 	.word	0x00009ce0
        /*07c0*/ 	.word	0x00000002
        /*07c4*/ 	.word	0x00000000
        /*07c8*/ 	.short	0x0101
        /*07ca*/ 	.byte	0xff
	.zero		1


	//   ....[108]....
        /*07cc*/ 	.word	0x00009f60
        /*07d0*/ 	.word	0x000000ff
        /*07d4*/ 	.word	0x00000000
        /*07d8*/ 	.short	0x0101
        /*07da*/ 	.byte	0x04
	.zero		1


	//   ....[109]....
        /*07dc*/ 	.word	0x00009f90
        /*07e0*/ 	.word	0x00000000
        /*07e4*/ 	.word	0x00000040
        /*07e8*/ 	.short	0x010a
        /*07ea*/ 	.byte	0xff
	.zero		1


	//   ....[110]....
        /*07ec*/ 	.word	0x00009ff0
        /*07f0*/ 	.word	0x00000000
        /*07f4*/ 	.word	0x00000040
        /*07f8*/ 	.short	0x010a
        /*07fa*/ 	.byte	0xff
	.zero		1


	//   ....[111]....
        /*07fc*/ 	.word	0x0000a050
        /*0800*/ 	.word	0x00000000
        /*0804*/ 	.word	0x000000d0
        /*0808*/ 	.short	0x010a
        /*080a*/ 	.byte	0xff
	.zero		1


	//   ....[112]....
        /*080c*/ 	.word	0x0000a0b0
        /*0810*/ 	.word	0x00000000
        /*0814*/ 	.word	0x00000000
        /*0818*/ 	.short	0x010a
        /*081a*/ 	.byte	0xff
	.zero		1


	//   ....[113]....
        /*081c*/ 	.word	0x0000a110
        /*0820*/ 	.word	0x00000000
        /*0824*/ 	.word	0x00000000
        /*0828*/ 	.short	0x010a
        /*082a*/ 	.byte	0xff
	.zero		1


	//   ....[114]....
        /*082c*/ 	.word	0x0000a170
        /*0830*/ 	.word	0x00000000
        /*0834*/ 	.word	0x00000000
        /*0838*/ 	.short	0x010a
        /*083a*/ 	.byte	0xff
	.zero		1


	//   ....[115]....
        /*083c*/ 	.word	0x0000a1d0
        /*0840*/ 	.word	0x00000000
        /*0844*/ 	.word	0x00000000
        /*0848*/ 	.short	0x010a
        /*084a*/ 	.byte	0xff
	.zero		1


	//   ....[116]....
        /*084c*/ 	.word	0x0000a230
        /*0850*/ 	.word	0x00000000
        /*0854*/ 	.word	0x00000000
        /*0858*/ 	.short	0x010a
        /*085a*/ 	.byte	0xff
	.zero		1


	//   ....[117]....
        /*085c*/ 	.word	0x0000a290
        /*0860*/ 	.word	0x00000000
        /*0864*/ 	.word	0x00000000
        /*0868*/ 	.short	0x010a
        /*086a*/ 	.byte	0xff
	.zero		1


	//   ....[118]....
        /*086c*/ 	.word	0x0000a2f0
        /*0870*/ 	.word	0x00000000
        /*0874*/ 	.word	0x00000000
        /*0878*/ 	.short	0x010a
        /*087a*/ 	.byte	0xff
	.zero		1


	//   ....[119]....
        /*087c*/ 	.word	0x0000a350
        /*0880*/ 	.word	0x00000004
        /*0884*/ 	.word	0x000000d8
        /*0888*/ 	.short	0x010a
        /*088a*/ 	.byte	0xff
	.zero		1


	//   ....[120]....
        /*088c*/ 	.word	0x0000a3b0
        /*0890*/ 	.word	0x00000004
        /*0894*/ 	.word	0x000000d0
        /*0898*/ 	.short	0x010a
        /*089a*/ 	.byte	0xff
	.zero		1


	//   ....[121]....
        /*089c*/ 	.word	0x0000a410
        /*08a0*/ 	.word	0x00000005
        /*08a4*/ 	.word	0x00000008
        /*08a8*/ 	.short	0x010a
        /*08aa*/ 	.byte	0xff
	.zero		1


	//   ....[122]....
        /*08ac*/ 	.word	0x0000a4f0
        /*08b0*/ 	.word	0x00000003
        /*08b4*/ 	.word	0x00000008
        /*08b8*/ 	.short	0x010a
        /*08ba*/ 	.byte	0xff
	.zero		1


	//   ....[123]....
        /*08bc*/ 	.word	0x0000a550
        /*08c0*/ 	.word	0x00000004
        /*08c4*/ 	.word	0x000000d0
        /*08c8*/ 	.short	0x010a
        /*08ca*/ 	.byte	0xff
	.zero		1


	//   ....[124]....
        /*08cc*/ 	.word	0x0000a5b0
        /*08d0*/ 	.word	0x00000004
        /*08d4*/ 	.word	0x000000f0
        /*08d8*/ 	.short	0x010a
        /*08da*/ 	.byte	0xff
	.zero		1


	//   ....[125]....
        /*08dc*/ 	.word	0x0000a610
        /*08e0*/ 	.word	0x00000004
        /*08e4*/ 	.word	0x00000000
        /*08e8*/ 	.short	0x010a
        /*08ea*/ 	.byte	0xff
	.zero		1


	//   ....[126]....
        /*08ec*/ 	.word	0x0000a670
        /*08f0*/ 	.word	0x00000000
        /*08f4*/ 	.word	0x00000000
        /*08f8*/ 	.short	0x010a
        /*08fa*/ 	.byte	0xff
	.zero		1


	//   ....[127]....
        /*08fc*/ 	.word	0x0000a6d0
        /*0900*/ 	.word	0x00000000
        /*0904*/ 	.word	0x00000100
        /*0908*/ 	.short	0x010a
        /*090a*/ 	.byte	0xff
	.zero		1


	//   ....[128]....
        /*090c*/ 	.word	0x0000a730
        /*0910*/ 	.word	0x00000002
        /*0914*/ 	.word	0x000000d0
        /*0918*/ 	.short	0x010a
        /*091a*/ 	.byte	0xff
	.zero		1


	//   ....[129]....
        /*091c*/ 	.word	0x0000a790
        /*0920*/ 	.word	0x00000002
        /*0924*/ 	.word	0x000000c8
        /*0928*/ 	.short	0x010a
        /*092a*/ 	.byte	0xff
	.zero		1


	//   ....[130]....
        /*092c*/ 	.word	0x0000a7f0
        /*0930*/ 	.word	0x00000003
        /*0934*/ 	.word	0x000000a0
        /*0938*/ 	.short	0x010a
        /*093a*/ 	.byte	0xff
	.zero		1


	//   ....[131]....
        /*093c*/ 	.word	0x0000a850
        /*0940*/ 	.word	0x00000003
        /*0944*/ 	.word	0x000000a8
        /*0948*/ 	.short	0x010a
        /*094a*/ 	.byte	0xff
	.zero		1


	//   ....[132]....
        /*094c*/ 	.word	0x0000a8b0
        /*0950*/ 	.word	0x00000003
        /*0954*/ 	.word	0x000000b0
        /*0958*/ 	.short	0x010a
        /*095a*/ 	.byte	0xff
	.zero		1


	//   ....[133]....
        /*095c*/ 	.word	0x0000a910
        /*0960*/ 	.word	0x00000003
        /*0964*/ 	.word	0x000000b8
        /*0968*/ 	.short	0x010a
        /*096a*/ 	.byte	0xff
	.zero		1


	//   ....[134]....
        /*096c*/ 	.word	0x0000a970
        /*0970*/ 	.word	0x00000000
        /*0974*/ 	.word	0x000000a0
        /*0978*/ 	.short	0x010a
        /*097a*/ 	.byte	0xff
	.zero		1


	//   ....[135]....
        /*097c*/ 	.word	0x0000a9d0
        /*0980*/ 	.word	0x00000000
        /*0984*/ 	.word	0x000000a8
        /*0988*/ 	.short	0x010a
        /*098a*/ 	.byte	0xff
	.zero		1


	//   ....[136]....
        /*098c*/ 	.word	0x0000aa30
        /*0990*/ 	.word	0x00000000
        /*0994*/ 	.word	0x000000b0
        /*0998*/ 	.short	0x010a
        /*099a*/ 	.byte	0xff
	.zero		1


	//   ....[137]....
        /*099c*/ 	.word	0x0000aa90
        /*09a0*/ 	.word	0x00000000
        /*09a4*/ 	.word	0x000000d0
        /*09a8*/ 	.short	0x010a
        /*09aa*/ 	.byte	0xff
	.zero		1


	//   ....[138]....
        /*09ac*/ 	.word	0x0000aaf0
        /*09b0*/ 	.word	0x00000002
        /*09b4*/ 	.word	0x00000080
        /*09b8*/ 	.short	0x010a
        /*09ba*/ 	.byte	0xff
	.zero		1


	//   ....[139]....
        /*09bc*/ 	.word	0x0000ab40
        /*09c0*/ 	.word	0x00000069
        /*09c4*/ 	.word	0x000000e0
        /*09c8*/ 	.short	0x010a
        /*09ca*/ 	.byte	0xff
	.zero		1


	//   ....[140]....
        /*09cc*/ 	.word	0x0000ab90
        /*09d0*/ 	.word	0x00000003
        /*09d4*/ 	.word	0x00000080
        /*09d8*/ 	.short	0x010a
        /*09da*/ 	.byte	0xff
	.zero		1


	//   ....[141]....
        /*09dc*/ 	.word	0x0000abe0
        /*09e0*/ 	.word	0x00000046
        /*09e4*/ 	.word	0x00000080
        /*09e8*/ 	.short	0x010a
        /*09ea*/ 	.byte	0xff
	.zero		1


	//   ....[142]....
        /*09ec*/ 	.word	0x0000ac30
        /*09f0*/ 	.word	0x00000045
        /*09f4*/ 	.word	0x00000080
        /*09f8*/ 	.short	0x010a
        /*09fa*/ 	.byte	0xff
	.zero		1


	//----- nvinfo : EIATTR_NUM_MBARRIERS
	.align		4
.L_47:
        /*09fc*/ 	.byte	0x03, 0x38
        /*09fe*/ 	.short	0x0021


	//----- nvinfo : EIATTR_EXIT_INSTR_OFFSETS
	.align		4
        /*0a00*/ 	.byte	0x04, 0x1c
        /*0a02*/ 	.short	(.L_49 - .L_48)


	//   ....[0]....
.L_48:
        /*0a04*/ 	.word	0x00003020


	//   ....[1]....
        /*0a08*/ 	.word	0x000032d0


	//   ....[2]....
        /*0a0c*/ 	.word	0x00003330


	//   ....[3]....
        /*0a10*/ 	.word	0x000045d0


	//   ....[4]....
        /*0a14*/ 	.word	0x000058a0


	//   ....[5]....
        /*0a18*/ 	.word	0x000058e0


	//   ....[6]....
        /*0a1c*/ 	.word	0x00009e40


	//   ....[7]....
        /*0a20*/ 	.word	0x00009ec0


	//   ....[8]....
        /*0a24*/ 	.word	0x00009ef0


	//   ....[9]....
        /*0a28*/ 	.word	0x00009f70


	//----- nvinfo : EIATTR_MAX_THREADS
	.align		4
.L_49:
        /*0a2c*/ 	.byte	0x04, 0x05
        /*0a2e*/ 	.short	(.L_51 - .L_50)
.L_50:
        /*0a30*/ 	.word	0x00000100
        /*0a34*/ 	.word	0x00000001
        /*0a38*/ 	.word	0x00000001


	//----- nvinfo : EIATTR_CRS_STACK_SIZE
	.align		4
.L_51:
        /*0a3c*/ 	.byte	0x04, 0x1e
        /*0a3e*/ 	.short	(.L_53 - .L_52)
.L_52:
        /*0a40*/ 	.word	0x00000000


	//----- nvinfo : EIATTR_CBANK_PARAM_SIZE
	.align		4
.L_53:
        /*0a44*/ 	.byte	0x03, 0x19
        /*0a46*/ 	.short	0x0800


	//----- nvinfo : EIATTR_PARAM_CBANK
	.align		4
        /*0a48*/ 	.byte	0x04, 0x0a
        /*0a4a*/ 	.short	(.L_55 - .L_54)
	.align		4
.L_54:
        /*0a4c*/ 	.word	index@(.nv.constant0._ZN7cutlass13device_kernelINS_4conv6kernel13ConvUniversalINS1_16ConvProblemShapeILNS1_8OperatorE1ELi2EEENS1_10collective14CollectiveConvINS1_47MainloopSm100TmaUmmaWarpSpecializedImplicitGemmILS5_1ELi8ELi2ELi1ELi2EN4cute5tupleIJNSA_1CILi2EEENSC_ILi1EEESE_EEEEENSB_IJNSC_ILi256EEENSC_ILi128EEENSB_IJNSC_ILi64EEEEEEEEENS_10bfloat16_tESM_NSA_8TiledMMAINSA_8MMA_AtomIJNSA_26SM100_MMA_F16BF16_2x1SM_SSISM_SM_fLi256ELi128ELNSA_4UMMA5MajorE0ELSR_1ELNSQ_7ScaleInE0ELSS_0EEEEEENSA_6LayoutINSB_IJSE_SE_SE_EEENSB_IJNSC_ILi0EEESX_SX_EEEEENSB_IJNSA_10UnderscoreES10_S10_EEEEENS7_6detail27Sm100ImplicitGemmTileTraitsINSA_25SM100_TMA_2SM_LOAD_IM2COLENSA_14ComposedLayoutINSA_7SwizzleILi3ELi4ELi3EEENSA_18smem_ptr_flag_bitsILi16EEENSV_INSB_IJNSC_ILi8EEESJ_EEENSB_IJSJ_SE_EEEEEEEvEENS14_INSA_18SM100_TMA_2SM_LOADENS16_IS18_S1A_NSV_INSB_IJSJ_S1B_EEENSB_IJSE_SJ_EEEEEEEvEEEENS_8epilogue10collective18CollectiveEpilogueINS1O_23Sm100TmaWarpSpecializedILi4ELi2ELi32ELb1ELb0EEEJNSB_IJSI_SI_SK_EEENSB_IJNSV_ISI_SE_EENSV_INSC_ILi32EEESE_EEEEESM_NSB_IJNSB_IJlllEEESE_SX_EEESM_S1Z_NS1O_6fusion15FusionCallbacksIS1S_NS20_17LinearCombinationISM_fSM_fLNS_15FloatRoundStyleE2EEES1T_S1X_JEEENSA_5SM1004TMEM4LOAD26SM100_TMEM_LOAD_32dp32b32xENSA_20SM90_TMA_LOAD_IM2COLENS16_INS17_ILi2ELi4ELi3EEES1A_NSV_INSB_IJS1B_S1V_EEENSB_IJS1V_SE_EEEEEEENSA_39AutoVectorizingCopyWithAssumedAlignmentILi128EEENSA_21SM90_TMA_STORE_IM2COLES2F_S2H_S2H_EEEvvEEEEvNT_6ParamsE)
        /*0a50*/ 	.short	0x0380
        /*0a52*/ 	.short	0x0800


	//----- nvinfo : EIATTR_SW_WAR
	.align		4
.L_55:
        /*0a54*/ 	.byte	0x04, 0x36
        /*0a56*/ 	.short	(.L_57 - .L_56)
.L_56:
        /*0a58*/ 	.word	0x00000008
.L_57:


//--------------------- .nv.callgraph             --------------------------
	.section	.nv.callgraph,"",@"SHT_CUDA_CALLGRAPH"
	.align	4
	.sectionentsize	8
	.align		4
        /*0000*/ 	.word	0x00000000
	.align		4
        /*0004*/ 	.word	0xffffffff
	.align		4
        /*0008*/ 	.word	index@(_ZN7cutlass13device_kernelINS_4conv6kernel13ConvUniversalINS1_16ConvProblemShapeILNS1_8OperatorE1ELi2EEENS1_10collective14CollectiveConvINS1_47MainloopSm100TmaUmmaWarpSpecializedImplicitGemmILS5_1ELi8ELi2ELi1ELi2EN4cute5tupleIJNSA_1CILi2EEENSC_ILi1EEESE_EEEEENSB_IJNSC_ILi256EEENSC_ILi128EEENSB_IJNSC_ILi64EEEEEEEEENS_10bfloat16_tESM_NSA_8TiledMMAINSA_8MMA_AtomIJNSA_26SM100_MMA_F16BF16_2x1SM_SSISM_SM_fLi256ELi128ELNSA_4UMMA5MajorE0ELSR_1ELNSQ_7ScaleInE0ELSS_0EEEEEENSA_6LayoutINSB_IJSE_SE_SE_EEENSB_IJNSC_ILi0EEESX_SX_EEEEENSB_IJNSA_10UnderscoreES10_S10_EEEEENS7_6detail27Sm100ImplicitGemmTileTraitsINSA_25SM100_TMA_2SM_LOAD_IM2COLENSA_14ComposedLayoutINSA_7SwizzleILi3ELi4ELi3EEENSA_18smem_ptr_flag_bitsILi16EEENSV_INSB_IJNSC_ILi8EEESJ_EEENSB_IJSJ_SE_EEEEEEEvEENS14_INSA_18SM100_TMA_2SM_LOADENS16_IS18_S1A_NSV_INSB_IJSJ_S1B_EEENSB_IJSE_SJ_EEEEEEEvEEEENS_8epilogue10collective18CollectiveEpilogueINS1O_23Sm100TmaWarpSpecializedILi4ELi2ELi32ELb1ELb0EEEJNSB_IJSI_SI_SK_EEENSB_IJNSV_ISI_SE_EENSV_INSC_ILi32EEESE_EEEEESM_NSB_IJNSB_IJlllEEESE_SX_EEESM_S1Z_NS1O_6fusion15FusionCallbacksIS1S_NS20_17LinearCombinationISM_fSM_fLNS_15FloatRoundStyleE2EEES1T_S1X_JEEENSA_5SM1004TMEM4LOAD26SM100_TMEM_LOAD_32dp32b32xENSA_20SM90_TMA_LOAD_IM2COLENS16_INS17_ILi2ELi4ELi3EEES1A_NSV_INSB_IJS1B_S1V_EEENSB_IJS1V_SE_EEEEEEENSA_39AutoVectorizingCopyWithAssumedAlignmentILi128EEENSA_21SM90_TMA_STORE_IM2COLES2F_S2H_S2H_EEEvvEEEEvNT_6ParamsE)
	.align		4
        /*000c*/ 	.word	index@(__assertfail)
	.align		4
        /*0010*/ 	.word	0x00000000
	.align		4
        /*0014*/ 	.word	0xfffffffe
	.align		4
        /*0018*/ 	.word	0x00000000
	.align		4
        /*001c*/ 	.word	0xfffffffd
	.align		4
        /*0020*/ 	.word	0x00000000
	.align		4
        /*0024*/ 	.word	0xfffffffc


//--------------------- .nv.constant4             --------------------------
	.section	.nv.constant4,"a",@progbits
	.align	8
	.align		8
.nv.constant4:
        /*0000*/ 	.dword	__assertfail
	.align		8
        /*0008*/ 	.dword	__unnamed_1
	.align		8
        /*0010*/ 	.dword	__unnamed_2
	.align		8
        /*0018*/ 	.dword	_ZN39_INTERNAL_67e4169b_4_k_cu_a46d8e8e_32034cuda3std3__45__cpo5beginE
	.align		8
        /*0020*/ 	.dword	_ZN39_INTERNAL_67e4169b_4_k_cu_a46d8e8e_32034cuda3std3__45__cpo3endE
	.align		8
        /*0028*/ 	.dword	_ZN39_INTERNAL_67e4169b_4_k_cu_a46d8e8e_32034cuda3std3__45__cpo6cbeginE
	.align		8
        /*0030*/ 	.dword	_ZN39_INTERNAL_67e4169b_4_k_cu_a46d8e8e_32034cuda3std3__45__cpo4cendE
	.align		8
        /*0038*/ 	.dword	_ZN39_INTERNAL_67e4169b_4_k_cu_a46d8e8e_32034cuda3std3__441_GLOBAL__N__67e4169b_4_k_cu_a46d8e8e_32036ignoreE
	.align		8
        /*0040*/ 	.dword	_ZN39_INTERNAL_67e4169b_4_k_cu_a46d8e8e_32034cuda3std3__419piecewise_constructE
	.align		8
        /*0048*/ 	.dword	_ZN39_INTERNAL_67e4169b_4_k_cu_a46d8e8e_32034cuda3std3__48in_placeE
	.align		8
        /*0050*/ 	.dword	_ZN39_INTERNAL_67e4169b_4_k_cu_a46d8e8e_32034cuda3std6ranges3__45__cpo4swapE
	.align		8
        /*0058*/ 	.dword	_ZN39_INTERNAL_67e4169b_4_k_cu_a46d8e8e_32034cuda3std6ranges3__45__cpo9iter_moveE
	.align		8
        /*0060*/ 	.dword	_ZN39_INTERNAL_67e4169b_4_k_cu_a46d8e8e_32034cute7productE
	.align		8
        /*0068*/ 	.dword	_ZN39_INTERNAL_67e4169b_4_k_cu_a46d8e8e_32034cute1_E
	.align		8
        /*0070*/ 	.dword	$str$27
	.align		8
        /*0078*/ 	.dword	$str$28
	.align		8
        /*0080*/ 	.dword	$str$29
	.align		8
        /*0088*/ 	.dword	$str$30


//--------------------- .text._ZN7cutlass13device_kernelINS_4conv6kernel13ConvUniversalINS1_16ConvProblemShapeILNS1_8OperatorE1ELi2EEENS1_10collective14CollectiveConvINS1_47MainloopSm100TmaUmmaWarpSpecializedImplicitGemmILS5_1ELi8ELi2ELi1ELi2EN4cute5tupleIJNSA_1CILi2EEENSC_ILi1EEESE_EEEEENSB_IJNSC_ILi256EEENSC_ILi128EEENSB_IJNSC_ILi64EEEEEEEEENS_10bfloat16_tESM_NSA_8TiledMMAINSA_8MMA_AtomIJNSA_26SM100_MMA_F16BF16_2x1SM_SSISM_SM_fLi256ELi128ELNSA_4UMMA5MajorE0ELSR_1ELNSQ_7ScaleInE0ELSS_0EEEEEENSA_6LayoutINSB_IJSE_SE_SE_EEENSB_IJNSC_ILi0EEESX_SX_EEEEENSB_IJNSA_10UnderscoreES10_S10_EEEEENS7_6detail27Sm100ImplicitGemmTileTraitsINSA_25SM100_TMA_2SM_LOAD_IM2COLENSA_14ComposedLayoutINSA_7SwizzleILi3ELi4ELi3EEENSA_18smem_ptr_flag_bitsILi16EEENSV_INSB_IJNSC_ILi8EEESJ_EEENSB_IJSJ_SE_EEEEEEEvEENS14_INSA_18SM100_TMA_2SM_LOADENS16_IS18_S1A_NSV_INSB_IJSJ_S1B_EEENSB_IJSE_SJ_EEEEEEEvEEEENS_8epilogue10collective18CollectiveEpilogueINS1O_23Sm100TmaWarpSpecializedILi4ELi2ELi32ELb1ELb0EEEJNSB_IJSI_SI_SK_EEENSB_IJNSV_ISI_SE_EENSV_INSC_ILi32EEESE_EEEEESM_NSB_IJNSB_IJlllEEESE_SX_EEESM_S1Z_NS1O_6fusion15FusionCallbacksIS1S_NS20_17LinearCombinationISM_fSM_fLNS_15FloatRoundStyleE2EEES1T_S1X_JEEENSA_5SM1004TMEM4LOAD26SM100_TMEM_LOAD_32dp32b32xENSA_20SM90_TMA_LOAD_IM2COLENS16_INS17_ILi2ELi4ELi3EEES1A_NSV_INSB_IJS1B_S1V_EEENSB_IJS1V_SE_EEEEEEENSA_39AutoVectorizingCopyWithAssumedAlignmentILi128EEENSA_21SM90_TMA_STORE_IM2COLES2F_S2H_S2H_EEEvvEEEEvNT_6ParamsE --------------------------
	.section	.text._ZN7cutlass13device_kernelINS_4conv6kernel13ConvUniversalINS1_16ConvProblemShapeILNS1_8OperatorE1ELi2EEENS1_10collective14CollectiveConvINS1_47MainloopSm100TmaUmmaWarpSpecializedImplicitGemmILS5_1ELi8ELi2ELi1ELi2EN4cute5tupleIJNSA_1CILi2EEENSC_ILi1EEESE_EEEEENSB_IJNSC_ILi256EEENSC_ILi128EEENSB_IJNSC_ILi64EEEEEEEEENS_10bfloat16_tESM_NSA_8TiledMMAINSA_8MMA_AtomIJNSA_26SM100_MMA_F16BF16_2x1SM_SSISM_SM_fLi256ELi128ELNSA_4UMMA5MajorE0ELSR_1ELNSQ_7ScaleInE0ELSS_0EEEEEENSA_6LayoutINSB_IJSE_SE_SE_EEENSB_IJNSC_ILi0EEESX_SX_EEEEENSB_IJNSA_10UnderscoreES10_S10_EEEEENS7_6detail27Sm100ImplicitGemmTileTraitsINSA_25SM100_TMA_2SM_LOAD_IM2COLENSA_14ComposedLayoutINSA_7SwizzleILi3ELi4ELi3EEENSA_18smem_ptr_flag_bitsILi16EEENSV_INSB_IJNSC_ILi8EEESJ_EEENSB_IJSJ_SE_EEEEEEEvEENS14_INSA_18SM100_TMA_2SM_LOADENS16_IS18_S1A_NSV_INSB_IJSJ_S1B_EEENSB_IJSE_SJ_EEEEEEEvEEEENS_8epilogue10collective18CollectiveEpilogueINS1O_23Sm100TmaWarpSpecializedILi4ELi2ELi32ELb1ELb0EEEJNSB_IJSI_SI_SK_EEENSB_IJNSV_ISI_SE_EENSV_INSC_ILi32EEESE_EEEEESM_NSB_IJNSB_IJlllEEESE_SX_EEESM_S1Z_NS1O_6fusion15FusionCallbacksIS1S_NS20_17LinearCombinationISM_fSM_fLNS_15FloatRoundStyleE2EEES1T_S1X_JEEENSA_5SM1004TMEM4LOAD26SM100_TMEM_LOAD_32dp32b32xENSA_20SM90_TMA_LOAD_IM2COLENS16_INS17_ILi2ELi4ELi3EEES1A_NSV_INSB_IJS1B_S1V_EEENSB_IJS1V_SE_EEEEEEENSA_39AutoVectorizingCopyWithAssumedAlignmentILi128EEENSA_21SM90_TMA_STORE_IM2COLES2F_S2H_S2H_EEEvvEEEEvNT_6ParamsE,"ax",@progbits
	.align	128
.text._ZN7cutlass13device_kernelINS_4conv6kernel13ConvUniversalINS1_16ConvProblemShapeILNS1_8OperatorE1ELi2EEENS1_10collective14CollectiveConvINS1_47MainloopSm100TmaUmmaWarpSpecializedImplicitGemmILS5_1ELi8ELi2ELi1ELi2EN4cute5tupleIJNSA_1CILi2EEENSC_ILi1EEESE_EEEEENSB_IJNSC_ILi256EEENSC_ILi128EEENSB_IJNSC_ILi64EEEEEEEEENS_10bfloat16_tESM_NSA_8TiledMMAINSA_8MMA_AtomIJNSA_26SM100_MMA_F16BF16_2x1SM_SSISM_SM_fLi256ELi128ELNSA_4UMMA5MajorE0ELSR_1ELNSQ_7ScaleInE0ELSS_0EEEEEENSA_6LayoutINSB_IJSE_SE_SE_EEENSB_IJNSC_ILi0EEESX_SX_EEEEENSB_IJNSA_10UnderscoreES10_S10_EEEEENS7_6detail27Sm100ImplicitGemmTileTraitsINSA_25SM100_TMA_2SM_LOAD_IM2COLENSA_14ComposedLayoutINSA_7SwizzleILi3ELi4ELi3EEENSA_18smem_ptr_flag_bitsILi16EEENSV_INSB_IJNSC_ILi8EEESJ_EEENSB_IJSJ_SE_EEEEEEEvEENS14_INSA_18SM100_TMA_2SM_LOADENS16_IS18_S1A_NSV_INSB_IJSJ_S1B_EEENSB_IJSE_SJ_EEEEEEEvEEEENS_8epilogue10collective18CollectiveEpilogueINS1O_23Sm100TmaWarpSpecializedILi4ELi2ELi32ELb1ELb0EEEJNSB_IJSI_SI_SK_EEENSB_IJNSV_ISI_SE_EENSV_INSC_ILi32EEESE_EEEEESM_NSB_IJNSB_IJlllEEESE_SX_EEESM_S1Z_NS1O_6fusion15FusionCallbacksIS1S_NS20_17LinearCombinationISM_fSM_fLNS_15FloatRoundStyleE2EEES1T_S1X_JEEENSA_5SM1004TMEM4LOAD26SM100_TMEM_LOAD_32dp32b32xENSA_20SM90_TMA_LOAD_IM2COLENS16_INS17_ILi2ELi4ELi3EEES1A_NSV_INSB_IJS1B_S1V_EEENSB_IJS1V_SE_EEEEEEENSA_39AutoVectorizingCopyWithAssumedAlignmentILi128EEENSA_21SM90_TMA_STORE_IM2COLES2F_S2H_S2H_EEEvvEEEEvNT_6ParamsE:
        .type           _ZN7cutlass13device_kernelINS_4conv6kernel13ConvUniversalINS1_16ConvProblemShapeILNS1_8OperatorE1ELi2EEENS1_10collective14CollectiveConvINS1_47MainloopSm100TmaUmmaWarpSpecializedImplicitGemmILS5_1ELi8ELi2ELi1ELi2EN4cute5tupleIJNSA_1CILi2EEENSC_ILi1EEESE_EEEEENSB_IJNSC_ILi256EEENSC_ILi128EEENSB_IJNSC_ILi64EEEEEEEEENS_10bfloat16_tESM_NSA_8TiledMMAINSA_8MMA_AtomIJNSA_26SM100_MMA_F16BF16_2x1SM_SSISM_SM_fLi256ELi128ELNSA_4UMMA5MajorE0ELSR_1ELNSQ_7ScaleInE0ELSS_0EEEEEENSA_6LayoutINSB_IJSE_SE_SE_EEENSB_IJNSC_ILi0EEESX_SX_EEEEENSB_IJNSA_10UnderscoreES10_S10_EEEEENS7_6detail27Sm100ImplicitGemmTileTraitsINSA_25SM100_TMA_2SM_LOAD_IM2COLENSA_14ComposedLayoutINSA_7SwizzleILi3ELi4ELi3EEENSA_18smem_ptr_flag_bitsILi16EEENSV_INSB_IJNSC_ILi8EEESJ_EEENSB_IJSJ_SE_EEEEEEEvEENS14_INSA_18SM100_TMA_2SM_LOADENS16_IS18_S1A_NSV_INSB_IJSJ_S1B_EEENSB_IJSE_SJ_EEEEEEEvEEEENS_8epilogue10collective18CollectiveEpilogueINS1O_23Sm100TmaWarpSpecializedILi4ELi2ELi32ELb1ELb0EEEJNSB_IJSI_SI_SK_EEENSB_IJNSV_ISI_SE_EENSV_INSC_ILi32EEESE_EEEEESM_NSB_IJNSB_IJlllEEESE_SX_EEESM_S1Z_NS1O_6fusion15FusionCallbacksIS1S_NS20_17LinearCombinationISM_fSM_fLNS_15FloatRoundStyleE2EEES1T_S1X_JEEENSA_5SM1004TMEM4LOAD26SM100_TMEM_LOAD_32dp32b32xENSA_20SM90_TMA_LOAD_IM2COLENS16_INS17_ILi2ELi4ELi3EEES1A_NSV_INSB_IJS1B_S1V_EEENSB_IJS1V_SE_EEEEEEENSA_39AutoVectorizingCopyWithAssumedAlignmentILi128EEENSA_21SM90_TMA_STORE_IM2COLES2F_S2H_S2H_EEEvvEEEEvNT_6ParamsE,@function
        .size           _ZN7cutlass13device_kernelINS_4conv6kernel13ConvUniversalINS1_16ConvProblemShapeILNS1_8OperatorE1ELi2EEENS1_10collective14CollectiveConvINS1_47MainloopSm100TmaUmmaWarpSpecializedImplicitGemmILS5_1ELi8ELi2ELi1ELi2EN4cute5tupleIJNSA_1CILi2EEENSC_ILi1EEESE_EEEEENSB_IJNSC_ILi256EEENSC_ILi128EEENSB_IJNSC_ILi64EEEEEEEEENS_10bfloat16_tESM_NSA_8TiledMMAINSA_8MMA_AtomIJNSA_26SM100_MMA_F16BF16_2x1SM_SSISM_SM_fLi256ELi128ELNSA_4UMMA5MajorE0ELSR_1ELNSQ_7ScaleInE0ELSS_0EEEEEENSA_6LayoutINSB_IJSE_SE_SE_EEENSB_IJNSC_ILi0EEESX_SX_EEEEENSB_IJNSA_10UnderscoreES10_S10_EEEEENS7_6detail27Sm100ImplicitGemmTileTraitsINSA_25SM100_TMA_2SM_LOAD_IM2COLENSA_14ComposedLayoutINSA_7SwizzleILi3ELi4ELi3EEENSA_18smem_ptr_flag_bitsILi16EEENSV_INSB_IJNSC_ILi8EEESJ_EEENSB_IJSJ_SE_EEEEEEEvEENS14_INSA_18SM100_TMA_2SM_LOADENS16_IS18_S1A_NSV_INSB_IJSJ_S1B_EEENSB_IJSE_SJ_EEEEEEEvEEEENS_8epilogue10collective18CollectiveEpilogueINS1O_23Sm100TmaWarpSpecializedILi4ELi2ELi32ELb1ELb0EEEJNSB_IJSI_SI_SK_EEENSB_IJNSV_ISI_SE_EENSV_INSC_ILi32EEESE_EEEEESM_NSB_IJNSB_IJlllEEESE_SX_EEESM_S1Z_NS1O_6fusion15FusionCallbacksIS1S_NS20_17LinearCombinationISM_fSM_fLNS_15FloatRoundStyleE2EEES1T_S1X_JEEENSA_5SM1004TMEM4LOAD26SM100_TMEM_LOAD_32dp32b32xENSA_20SM90_TMA_LOAD_IM2COLENS16_INS17_ILi2ELi4ELi3EEES1A_NSV_INSB_IJS1B_S1V_EEENSB_IJS1V_SE_EEEEEEENSA_39AutoVectorizingCopyWithAssumedAlignmentILi128EEENSA_21SM90_TMA_STORE_IM2COLES2F_S2H_S2H_EEEvvEEEEvNT_6ParamsE,(.L_x_199 - _ZN7cutlass13device_kernelINS_4conv6kernel13ConvUniversalINS1_16ConvProblemShapeILNS1_8OperatorE1ELi2EEENS1_10collective14CollectiveConvINS1_47MainloopSm100TmaUmmaWarpSpecializedImplicitGemmILS5_1ELi8ELi2ELi1ELi2EN4cute5tupleIJNSA_1CILi2EEENSC_ILi1EEESE_EEEEENSB_IJNSC_ILi256EEENSC_ILi128EEENSB_IJNSC_ILi64EEEEEEEEENS_10bfloat16_tESM_NSA_8TiledMMAINSA_8MMA_AtomIJNSA_26SM100_MMA_F16BF16_2x1SM_SSISM_SM_fLi256ELi128ELNSA_4UMMA5MajorE0ELSR_1ELNSQ_7ScaleInE0ELSS_0EEEEEENSA_6LayoutINSB_IJSE_SE_SE_EEENSB_IJNSC_ILi0EEESX_SX_EEEEENSB_IJNSA_10UnderscoreES10_S10_EEEEENS7_6detail27Sm100ImplicitGemmTileTraitsINSA_25SM100_TMA_2SM_LOAD_IM2COLENSA_14ComposedLayoutINSA_7SwizzleILi3ELi4ELi3EEENSA_18smem_ptr_flag_bitsILi16EEENSV_INSB_IJNSC_ILi8EEESJ_EEENSB_IJSJ_SE_EEEEEEEvEENS14_INSA_18SM100_TMA_2SM_LOADENS16_IS18_S1A_NSV_INSB_IJSJ_S1B_EEENSB_IJSE_SJ_EEEEEEEvEEEENS_8epilogue10collective18CollectiveEpilogueINS1O_23Sm100TmaWarpSpecializedILi4ELi2ELi32ELb1ELb0EEEJNSB_IJSI_SI_SK_EEENSB_IJNSV_ISI_SE_EENSV_INSC_ILi32EEESE_EEEEESM_NSB_IJNSB_IJlllEEESE_SX_EEESM_S1Z_NS1O_6fusion15FusionCallbacksIS1S_NS20_17LinearCombinationISM_fSM_fLNS_15FloatRoundStyleE2EEES1T_S1X_JEEENSA_5SM1004TMEM4LOAD26SM100_TMEM_LOAD_32dp32b32xENSA_20SM90_TMA_LOAD_IM2COLENS16_INS17_ILi2ELi4ELi3EEES1A_NSV_INSB_IJS1B_S1V_EEENSB_IJS1V_SE_EEEEEEENSA_39AutoVectorizingCopyWithAssumedAlignmentILi128EEENSA_21SM90_TMA_STORE_IM2COLES2F_S2H_S2H_EEEvvEEEEvNT_6ParamsE)
        .other          _ZN7cutlass13device_kernelINS_4conv6kernel13ConvUniversalINS1_16ConvProblemShapeILNS1_8OperatorE1ELi2EEENS1_10collective14CollectiveConvINS1_47MainloopSm100TmaUmmaWarpSpecializedImplicitGemmILS5_1ELi8ELi2ELi1ELi2EN4cute5tupleIJNSA_1CILi2EEENSC_ILi1EEESE_EEEEENSB_IJNSC_ILi256EEENSC_ILi128EEENSB_IJNSC_ILi64EEEEEEEEENS_10bfloat16_tESM_NSA_8TiledMMAINSA_8MMA_AtomIJNSA_26SM100_MMA_F16BF16_2x1SM_SSISM_SM_fLi256ELi128ELNSA_4UMMA5MajorE0ELSR_1ELNSQ_7ScaleInE0ELSS_0EEEEEENSA_6LayoutINSB_IJSE_SE_SE_EEENSB_IJNSC_ILi0EEESX_SX_EEEEENSB_IJNSA_10UnderscoreES10_S10_EEEEENS7_6detail27Sm100ImplicitGemmTileTraitsINSA_25SM100_TMA_2SM_LOAD_IM2COLENSA_14ComposedLayoutINSA_7SwizzleILi3ELi4ELi3EEENSA_18smem_ptr_flag_bitsILi16EEENSV_INSB_IJNSC_ILi8EEESJ_EEENSB_IJSJ_SE_EEEEEEEvEENS14_INSA_18SM100_TMA_2SM_LOADENS16_IS18_S1A_NSV_INSB_IJSJ_S1B_EEENSB_IJSE_SJ_EEEEEEEvEEEENS_8epilogue10collective18CollectiveEpilogueINS1O_23Sm100TmaWarpSpecializedILi4ELi2ELi32ELb1ELb0EEEJNSB_IJSI_SI_SK_EEENSB_IJNSV_ISI_SE_EENSV_INSC_ILi32EEESE_EEEEESM_NSB_IJNSB_IJlllEEESE_SX_EEESM_S1Z_NS1O_6fusion15FusionCallbacksIS1S_NS20_17LinearCombinationISM_fSM_fLNS_15FloatRoundStyleE2EEES1T_S1X_JEEENSA_5SM1004TMEM4LOAD26SM100_TMEM_LOAD_32dp32b32xENSA_20SM90_TMA_LOAD_IM2COLENS16_INS17_ILi2ELi4ELi3EEES1A_NSV_INSB_IJS1B_S1V_EEENSB_IJS1V_SE_EEEEEEENSA_39AutoVectorizingCopyWithAssumedAlignmentILi128EEENSA_21SM90_TMA_STORE_IM2COLES2F_S2H_S2H_EEEvvEEEEvNT_6ParamsE,@"STO_CUDA_ENTRY STV_DEFAULT"
_ZN7cutlass13device_kernelINS_4conv6kernel13ConvUniversalINS1_16ConvProblemShapeILNS1_8OperatorE1ELi2EEENS1_10collective14CollectiveConvINS1_47MainloopSm100TmaUmmaWarpSpecializedImplicitGemmILS5_1ELi8ELi2ELi1ELi2EN4cute5tupleIJNSA_1CILi2EEENSC_ILi1EEESE_EEEEENSB_IJNSC_ILi256EEENSC_ILi128EEENSB_IJNSC_ILi64EEEEEEEEENS_10bfloat16_tESM_NSA_8TiledMMAINSA_8MMA_AtomIJNSA_26SM100_MMA_F16BF16_2x1SM_SSISM_SM_fLi256ELi128ELNSA_4UMMA5MajorE0ELSR_1ELNSQ_7ScaleInE0ELSS_0EEEEEENSA_6LayoutINSB_IJSE_SE_SE_EEENSB_IJNSC_ILi0EEESX_SX_EEEEENSB_IJNSA_10UnderscoreES10_S10_EEEEENS7_6detail27Sm100ImplicitGemmTileTraitsINSA_25SM100_TMA_2SM_LOAD_IM2COLENSA_14ComposedLayoutINSA_7SwizzleILi3ELi4ELi3EEENSA_18smem_ptr_flag_bitsILi16EEENSV_INSB_IJNSC_ILi8EEESJ_EEENSB_IJSJ_SE_EEEEEEEvEENS14_INSA_18SM100_TMA_2SM_LOADENS16_IS18_S1A_NSV_INSB_IJSJ_S1B_EEENSB_IJSE_SJ_EEEEEEEvEEEENS_8epilogue10collective18CollectiveEpilogueINS1O_23Sm100TmaWarpSpecializedILi4ELi2ELi32ELb1ELb0EEEJNSB_IJSI_SI_SK_EEENSB_IJNSV_ISI_SE_EENSV_INSC_ILi32EEESE_EEEEESM_NSB_IJNSB_IJlllEEESE_SX_EEESM_S1Z_NS1O_6fusion15FusionCallbacksIS1S_NS20_17LinearCombinationISM_fSM_fLNS_15FloatRoundStyleE2EEES1T_S1X_JEEENSA_5SM1004TMEM4LOAD26SM100_TMEM_LOAD_32dp32b32xENSA_20SM90_TMA_LOAD_IM2COLENS16_INS17_ILi2ELi4ELi3EEES1A_NSV_INSB_IJS1B_S1V_EEENSB_IJS1V_SE_EEEEEEENSA_39AutoVectorizingCopyWithAssumedAlignmentILi128EEENSA_21SM90_TMA_STORE_IM2COLES2F_S2H_S2H_EEEvvEEEEvNT_6ParamsE:
[----:B------:R-:W1:Y:S01]  /*0000*/  LDC R1, c[0x0][0x37c] ;  /* 0x0000df00ff017b82 */ /* 0x000e620000000800 */
[----:B------:R-:W2:Y:S01]  /*0010*/  S2R R85, SR_TID.X ;  /* 0x0000000000557919 */ /* 0x000ea20000002100 */
[----:B------:R-:W3:Y:S06]  /*0020*/  LDCU.64 UR8, c[0x0][0x890] ;  /* 0x00011200ff0877ac */ /* 0x000eec0008000a00 */
[----:B------:R-:W4:Y:S01]  /*0030*/  S2UR UR4, SR_CgaCtaId ;  /* 0x00000000000479c3 */ /* 0x000f220000008800 */
[----:B-1----:R-:W-:Y:S01]  /*0040*/  VIADD R1, R1, 0xfffffff8 ;  /* 0xfffffff801017836 */ /* 0x002fe20000000000 */
[----:B------:R-:W-:-:S02]  /*0050*/  PRMT R87, RZ, 0x7610, R87 ;  /* 0x00007610ff577816 */ /* 0x000fc40000000057 */
[----:B------:R-:W-:Y:S02]  /*0060*/  ELECT P1, URZ, PT ;  /* 0x0000000000ff782f */ /* 0x000fe40003820000 */
[----:B------:R-:W-:Y:S01]  /*0070*/  R2UR UR48, R1 ;  /* 0x00000000013072ca */ /* 0x000fe200000e0000 */
[----:B---3--:R-:W-:-:S04]  /*0080*/  UISETP.NE.U32.AND UP0, UPT, UR8, URZ, UPT ;  /* 0x000000ff0800728c */ /* 0x008fc8000bf05070 */
[----:B------:R-:W-:Y:S02]  /*0090*/  UISETP.NE.AND.EX UP0, UPT, UR9, URZ, UPT, UP0 ;  /* 0x000000ff0900728c */ /* 0x000fe4000bf05300 */
[----:B----4-:R-:W-:Y:S02]  /*00a0*/  ULOP3.LUT UR38, UR4, 0x1, URZ, 0xc0, !UPT ;  /* 0x0000000104267892 */ /* 0x010fe4000f8ec0ff */
[----:B------:R-:W-:Y:S01]  /*00b0*/  ULOP3.LUT UR37, UR4, 0x1, URZ, 0x3c, !UPT ;  /* 0x0000000104257892 */ /* 0x000fe2000f8e3cff */
[----:B--2---:R-:W-:-:S05]  /*00c0*/  SHF.R.U32.HI R88, RZ, 0x5, R85 ;  /* 0x00000005ff587819 */ /* 0x004fca0000011655 */
[----:B------:R-:W1:Y:S02]  /*00d0*/  SHFL.IDX PT, R0, R88, RZ, 0x1f ;  /* 0x00001fff58007589 */ /* 0x000e6400000e0000 */
[----:B-1----:R-:W-:Y:S01]  /*00e0*/  R2UR UR18, R0 ;  /* 0x00000000001272ca */ /* 0x002fe200000e0000 */
[----:B------:R-:W-:-:S14]  /*00f0*/  BRA.U UP0, `(.L_x_0) ;  /* 0x0000000100307547 */ /* 0x000fdc000b800000 */
[----:B------:R-:W1:Y:S02]  /*0100*/  LDCU.64 UR4, c[0x0][0x888] ;  /* 0x00011100ff0477ac */ /* 0x000e640008000a00 */
[----:B-1----:R-:W-:-:S04]  /*0110*/  UISETP.NE.U32.AND UP0, UPT, UR4, URZ, UPT ;  /* 0x000000ff0400728c */ /* 0x002fc8000bf05070 */
[----:B------:R-:W-:-:S09]  /*0120*/  UISETP.NE.AND.EX UP0, UPT, UR5, URZ, UPT, UP0 ;  /* 0x000000ff0500728c */ /* 0x000fd2000bf05300 */
[----:B------:R-:W-:Y:S05]  /*0130*/  BRA.U !UP0, `(.L_x_1) ;  /* 0x0000000108147547 */ /* 0x000fea000b800000 */
[----:B------:R-:W1:Y:S01]  /*0140*/  LDC.64 R2, c[0x0][0x888] ;  /* 0x00022200ff027b82 */ /* 0x000e620000000a00 */
[----:B------:R-:W1:Y:S02]  /*0150*/  LDCU.64 UR4, c[0x0][0x358] ;  /* 0x00006b00ff0477ac */ /* 0x000e640008000a00 */
[----:B-1----:R1:W5:Y:S01]  /*0160*/  LDG.E R41, desc[UR4][R2.64] ;  /* 0x0000000402297981 */ /* 0x002362000c1e1900 */
[----:B------:R-:W-:Y:S01]  /*0170*/  HFMA2 R87, -RZ, RZ, 0, 5.9604644775390625e-08 ;  /* 0x00000001ff577431 */ /* 0x000fe200000001ff */
[----:B------:R-:W-:Y:S05]  /*0180*/  BRA `(.L_x_0) ;  /* 0x00000000000c7947 */ /* 0x000fea0003800000 */
.L_x_1:
[----:B------:R-:W1:Y:S01]  /*0190*/  LDCU UR4, c[0x0][0x880] ;  /* 0x00011000ff0477ac */ /* 0x000e620008000800 */
[----:B------:R-:W-:Y:S01]  /*01a0*/  HFMA2 R87, -RZ, RZ, 0, 5.9604644775390625e-08 ;  /* 0x00000001ff577431 */ /* 0x000fe200000001ff */
[----:B-1----:R-:W-:-:S07]  /*01b0*/  MOV R41, UR4 ;  /* 0x0000000400297c02 */ /* 0x002fce0008000f00 */
.L_x_0:
[----:B------:R-:W2:Y:S02]  /*01c0*/  LDCU.64 UR4, c[0x0][0x8b0] ;  /* 0x00011600ff0477ac */ /* 0x000ea40008000a00 */
[----:B--2---:R-:W-:-:S04]  /*01d0*/  UISETP.NE.U32.AND UP0, UPT, UR4, URZ, UPT ;  /* 0x000000ff0400728c */ /* 0x004fc8000bf05070 */
[----:B------:R-:W-:-:S09]  /*01e0*/  UISETP.NE.AND.EX UP0, UPT, UR5, URZ, UPT, UP0 ;  /* 0x000000ff0500728c */ /* 0x000fd2000bf05300 */
[----:B------:R-:W-:Y:S05]  /*01f0*/  BRA.U UP0, `(.L_x_2) ;  /* 0x0000000100287547 */ /* 0x000fea000b800000 */
[----:B------:R-:W2:Y:S02]  /*0200*/  LDCU.64 UR4, c[0x0][0x8a8] ;  /* 0x00011500ff0477ac */ /* 0x000ea40008000a00 */
[----:B--2---:R-:W-:-:S04]  /*0210*/  UISETP.NE.U32.AND UP0, UPT, UR4, URZ, UPT ;  /* 0x000000ff0400728c */ /* 0x004fc8000bf05070 */
[----:B------:R-:W-:-:S09]  /*0220*/  UISETP.NE.AND.EX UP0, UPT, UR5, URZ, UPT, UP0 ;  /* 0x000000ff0500728c */ /* 0x000fd2000bf05300 */
[----:B------:R-:W-:Y:S05]  /*0230*/  BRA.U !UP0, `(.L_x_3) ;  /* 0x0000000108107547 */ /* 0x000fea000b800000 */
[----:B------:R-:W2:Y:S01]  /*0240*/  LDC.64 R38, c[0x0][0x8a8] ;  /* 0x00022a00ff267b82 */ /* 0x000ea20000000a00 */
[----:B------:R-:W2:Y:S02]  /*0250*/  LDCU.64 UR4, c[0x0][0x358] ;  /* 0x00006b00ff0477ac */ /* 0x000ea40008000a00 */
[----:B--2---:R2:W5:Y:S01]  /*0260*/  LDG.E R38, desc[UR4][R38.64] ;  /* 0x0000000426267981 */ /* 0x004562000c1e1900 */
[----:B------:R-:W-:Y:S05]  /*0270*/  BRA `(.L_x_2) ;  /* 0x0000000000087947 */ /* 0x000fea0003800000 */
.L_x_3:
[----:B------:R-:W2:Y:S02]  /*0280*/  LDCU UR4, c[0x0][0x8a0] ;  /* 0x00011400ff0477ac */ /* 0x000ea40008000800 */
[----:B--2---:R-:W-:Y:S02]  /*0290*/  MOV R38, UR4 ;  /* 0x0000000400267c02 */ /* 0x004fe40008000f00 */
.L_x_2:
[----:B------:R-:W-:Y:S01]  /*02a0*/  IMAD.U32 R0, RZ, RZ, UR18 ;  /* 0x00000012ff007e24 */ /* 0x000fe2000f8e00ff */
[----:B------:R-:W-:Y:S04]  /*02b0*/  BSSY.RECONVERGENT B0, `(.L_x_4) ;  /* 0x000000c000007945 */ /* 0x000fe80003800200 */
[C---:B------:R-:W-:Y:S02]  /*02c0*/  ISETP.NE.OR P2, PT, R0.reuse, 0x1, !P1 ;  /* 0x000000010000780c */ /* 0x040fe40004f45670 */
[----:B------:R-:W-:-:S11]  /*02d0*/  ISETP.NE.OR P0, PT, R0, 0x3, !P1 ;  /* 0x000000030000780c */ /* 0x000fd60004f05670 */
[----:B------:R-:W-:Y:S05]  /*02e0*/  @P2 BRA `(.L_x_5) ;  /* 0x0000000000202947 */ /* 0x000fea0003800000 */
[----:B------:R-:W3:Y:S02]  /*02f0*/  LDCU.64 UR4, c[0x0][0x348] ;  /* 0x00006900ff0477ac */ /* 0x000ee40008000a00 */
[----:B---3--:R-:W-:Y:S02]  /*0300*/  UIADD3 UR6, UP1, UPT, UR4, 0x80, URZ ;  /* 0x0000008004067890 */ /* 0x008fe4000ff3e0ff */
[----:B------:R-:W-:Y:S02]  /*0310*/  UIADD3 UR4, UP0, UPT, UR4, 0x180, URZ ;  /* 0x0000018004047890 */ /* 0x000fe4000ff1e0ff */
[----:B------:R-:W-:Y:S02]  /*0320*/  UIADD3.X UR7, UPT, UPT, URZ, UR5, URZ, UP1, !UPT ;  /* 0x00000005ff077290 */ /* 0x000fe40008ffe4ff */
[----:B------:R-:W-:-:S07]  /*0330*/  UIADD3.X UR5, UPT, UPT, URZ, UR5, URZ, UP0, !UPT ;  /* 0x00000005ff057290 */ /* 0x000fce00087fe4ff */
[----:B------:R3:W-:Y:S02]  /*0340*/  UTMACCTL.PF [UR6] ;  /* 0x00000000060079b9 */ /* 0x0007e40008040000 */
[----:B------:R3:W-:Y:S02]  /*0350*/  UTMACCTL.PF [UR4] ;  /* 0x00000000040079b9 */ /* 0x0007e40008040000 */
[----:B---3--:R-:W-:Y:S01]  /*0360*/  NOP ;  /* 0x0000000000007918 */ /* 0x008fe20000000000 */
.L_x_5:
[----:B------:R-:W-:Y:S05]  /*0370*/  BSYNC.RECONVERGENT B0 ;  /* 0x0000000000007941 */ /* 0x000fea0003800200 */
.L_x_4:
[----:B------:R-:W-:Y:S04]  /*0380*/  BSSY.RECONVERGENT B0, `(.L_x_6) ;  /* 0x000000a000007945 */ /* 0x000fe80003800200 */
        /* <DEDUP_REMOVED lines=9> */
.L_x_7:
[----:B------:R-:W-:Y:S05]  /*0420*/  BSYNC.RECONVERGENT B0 ;  /* 0x0000000000007941 */ /* 0x000fea0003800200 */
.L_x_6:
[----:B------:R-:W3:Y:S01]  /*0430*/  LDCU.64 UR4, c[0x0][0x888] ;  /* 0x00011100ff0477ac */ /* 0x000ee20008000a00 */
[----:B------:R-:W-:Y:S02]  /*0440*/  UISETP.EQ.U32.AND UP2, UPT, UR8, URZ, UPT ;  /* 0x000000ff0800728c */ /* 0x000fe4000bf42070 */
[----:B------:R-:W-:Y:S02]  /*0450*/  UPLOP3.LUT UP3, UPT, UPT, UPT, UPT, 0x80, 0x8 ;  /* 0x000000000008789c */ /* 0x000fe40003f6f070 */
[----:B---3--:R-:W-:-:S04]  /*0460*/  UISETP.NE.U32.AND UP0, UPT, UR4, URZ, UPT ;  /* 0x000000ff0400728c */ /* 0x008fc8000bf05070 */
[----:B------:R-:W-:-:S04]  /*0470*/  UISETP.NE.AND.EX UP1, UPT, UR5, URZ, UPT, UP0 ;  /* 0x000000ff0500728c */ /* 0x000fc8000bf25300 */
[----:B------:R-:W-:-:S04]  /*0480*/  UISETP.EQ.OR.EX UP4, UPT, UR9, URZ, !UP1, UP2 ;  /* 0x000000ff0900728c */ /* 0x000fc8000cf82720 */
[----:B------:R-:W-:-:S06]  /*0490*/  UP2UR UR4, UPR, URZ, 0x10 ;  /* 0x00000010ff047883 */ /* 0x000fcc0008000000 */
[----:B------:R-:W-:Y:S01]  /*04a0*/  MOV R97, UR4 ;  /* 0x0000000400617c02 */ /* 0x000fe20008000f00 */
[----:B------:R-:W-:Y:S06]  /*04b0*/  BRA.U !UP4, `(.L_x_8) ;  /* 0x000000010c207547 */ /* 0x000fec000b800000 */
[----:B------:R-:W-:Y:S01]  /*04c0*/  UISETP.NE.U32.AND UP2, UPT, UR8, URZ, UPT ;  /* 0x000000ff0800728c */ /* 0x000fe2000bf45070 */
[----:B-----5:R-:W-:Y:S01]  /*04d0*/  FSETP.NEU.AND P0, PT, R41, RZ, PT ;  /* 0x000000ff2900720b */ /* 0x020fe20003f0d000 */
[----:B------:R-:W-:Y:S02]  /*04e0*/  USEL UR4, URZ, 0xffffffff, UP1 ;  /* 0xffffffffff047887 */ /* 0x000fe40008800000 */
[----:B------:R-:W-:-:S10]  /*04f0*/  UISETP.NE.AND.EX UP2, UPT, UR9, URZ, UPT, UP2 ;  /* 0x000000ff0900728c */ /* 0x000fd4000bf45320 */
[----:B------:R-:W-:Y:S01]  /*0500*/  VOTEU.ANY UP0, P0 ;  /* 0x0000000000ff7886 */ /* 0x000fe20000000100 */
[----:B------:R-:W-:-:S04]  /*0510*/  @!UP2 USEL UR4, URZ, 0xffffffff, UP0 ;  /* 0xffffffffff04a887 */ /* 0x000fc80008000000 */
[----:B------:R-:W-:-:S04]  /*0520*/  ULOP3.LUT UR4, UR4, 0x1, URZ, 0xc0, !UPT ;  /* 0x0000000104047892 */ /* 0x000fc8000f8ec0ff */
[----:B------:R-:W-:-:S11]  /*0530*/  UISETP.NE.U32.AND UP3, UPT, UR4, 0x1, UPT ;  /* 0x000000010400788c */ /* 0x000fd6000bf65070 */
.L_x_8:
[----:B------:R-:W3:Y:S01]  /*0540*/  SHFL.IDX PT, R0, R88, RZ, 0x1f ;  /* 0x00001fff58007589 */ /* 0x000ee200000e0000 */
[----:B------:R-:W-:Y:S02]  /*0550*/  UISETP.NE.AND UP5, UPT, UR18, 0x2, UPT ;  /* 0x000000021200788c */ /* 0x000fe4000bfa5270 */
[----:B------:R-:W-:Y:S02]  /*0560*/  UISETP.NE.AND UP0, UPT, UR18, 0x2, UPT ;  /* 0x000000021200788c */ /* 0x000fe4000bf05270 */
[----:B------:R-:W-:Y:S02]  /*0570*/  UISETP.NE.OR UP2, UPT, UR38, URZ, UP5 ;  /* 0x000000ff2600728c */ /* 0x000fe4000af45670 */
[----:B------:R-:W-:-:S04]  /*0580*/  USEL UR62, URZ, 0x1, UP0 ;  /* 0x00000001ff3e7887 */ /* 0x000fc80008000000 */
[----:B------:R-:W-:Y:S02]  /*0590*/  PLOP3.LUT P3, PT, P1, PT, UP2, 0xae, 0xea ;  /* 0x0000000000ea781c */ /* 0x000fe40000f6f52e */
[----:B---3--:R-:W-:-:S13]  /*05a0*/  ISETP.NE.AND P0, PT, R0, RZ, PT ;  /* 0x000000ff0000720c */ /* 0x008fda0003f05270 */
[----:B------:R-:W-:Y:S05]  /*05b0*/  @P0 BRA `(.L_x_9) ;  /* 0x0000000000680947 */ /* 0x000fea0003800000 */
[----:B------:R-:W3:Y:S01]  /*05c0*/  S2UR UR5, SR_CgaCtaId ;  /* 0x00000000000579c3 */ /* 0x000ee20000008800 */
[----:B------:R-:W-:Y:S01]  /*05d0*/  UMOV UR4, 0x400 ;  /* 0x0000040000047882 */ /* 0x000fe20000000000 */
[----:B------:R-:W-:Y:S01]  /*05e0*/  UMOV UR6, 0x1 ;  /* 0x0000000100067882 */ /* 0x000fe20000000000 */
[----:B------:R-:W-:Y:S01]  /*05f0*/  ELECT P0, URZ, PT ;  /* 0x0000000000ff782f */ /* 0x000fe20003800000 */
[----:B------:R-:W-:-:S04]  /*0600*/  UIADD3 UR6, UPT, UPT, -UR6, 0x100000, URZ ;  /* 0x0010000006067890 */ /* 0x000fc8000fffe1ff */
[----:B------:R-:W-:Y:S02]  /*0610*/  USHF.L.U32 UR7, UR6, 0xb, URZ ;  /* 0x0000000b06077899 */ /* 0x000fe400080006ff */
[----:B------:R-:W-:Y:S02]  /*0620*/  USHF.L.U32 UR6, UR6, 0x1, URZ ;  /* 0x0000000106067899 */ /* 0x000fe400080006ff */
[----:B---3--:R-:W-:Y:S01]  /*0630*/  ULEA UR4, UR5, UR4, 0x18 ;  /* 0x0000000405047291 */ /* 0x008fe2000f8ec0ff */
[----:B------:R-:W3:Y:S11]  /*0640*/  FENCE.VIEW.ASYNC.S ;  /* 0x00000000000073c6 */ /* 0x000ef60000000000 */
[----:B---3--:R3:W4:Y:S01]  /*0650*/  SYNCS.EXCH.64 URZ, [UR4], UR6 ;  /* 0x0000000604ff75b2 */ /* 0x0087220008000100 */
[----:B------:R3:W1:Y:S01]  /*0660*/  SYNCS.EXCH.64 URZ, [UR4+0x40], UR6 ;  /* 0x0000400604ff75b2 */ /* 0x0006620008000100 */
        /* <DEDUP_REMOVED lines=13> */
[----:B------:R3:W1:Y:S02]  /*0740*/  SYNCS.EXCH.64 URZ, [UR4+0x78], UR6 ;  /* 0x0000780604ff75b2 */ /* 0x0006640008000100 */
[----:B---3--:R-:W-:Y:S01]  /*0750*/  NOP ;  /* 0x0000000000007918 */ /* 0x008fe20000000000 */
.L_x_9:
[----:B------:R-:W3:Y:S01]  /*0760*/  SHFL.IDX PT, R0, R88, RZ, 0x1f ;  /* 0x00001fff58007589 */ /* 0x000ee200000e0000 */
[----:B------:R-:W-:Y:S01]  /*0770*/  NOP ;  /* 0x0000000000007918 */ /* 0x000fe20000000000 */
[----:B---3--:R-:W-:-:S13]  /*0780*/  ISETP.NE.AND P0, PT, R0, 0x1, PT ;  /* 0x000000010000780c */ /* 0x008fda0003f05270 */
[----:B------:R-:W-:Y:S05]  /*0790*/  @P0 BRA `(.L_x_10) ;  /* 0x0000000000580947 */ /* 0x000fea0003800000 */
[----:B------:R-:W3:Y:S01]  /*07a0*/  S2UR UR5, SR_CgaCtaId ;  /* 0x00000000000579c3 */ /* 0x000ee20000008800 */
[----:B------:R-:W-:Y:S01]  /*07b0*/  UMOV UR4, 0x400 ;  /* 0x0000040000047882 */ /* 0x000fe20000000000 */
[----:B------:R-:W-:Y:S01]  /*07c0*/  UMOV UR8, 0x20 ;  /* 0x0000002000087882 */ /* 0x000fe20000000000 */
[----:B------:R-:W-:Y:S01]  /*07d0*/  UMOV UR6, 0x80 ;  /* 0x0000008000067882 */ /* 0x000fe20000000000 */
[----:B------:R-:W-:-:S04]  /*07e0*/  UIADD3 UR8, UPT, UPT, -UR8, 0x100000, URZ ;  /* 0x0010000008087890 */ /* 0x000fc8000fffe1ff */
[----:B------:R-:W-:Y:S02]  /*07f0*/  USHF.L.U32 UR9, UR8, 0xb, URZ ;  /* 0x0000000b08097899 */ /* 0x000fe400080006ff */
[----:B------:R-:W-:Y:S02]  /*0800*/  USHF.L.U32 UR8, UR8, 0x1, URZ ;  /* 0x0000000108087899 */ /* 0x000fe400080006ff */
[----:B------:R-:W-:-:S04]  /*0810*/  UIADD3 UR6, UPT, UPT, -UR6, 0x100000, URZ ;  /* 0x0010000006067890 */ /* 0x000fc8000fffe1ff */
[----:B------:R-:W-:Y:S02]  /*0820*/  USHF.L.U32 UR7, UR6, 0xb, URZ ;  /* 0x0000000b06077899 */ /* 0x000fe400080006ff */
[----:B------:R-:W-:Y:S01]  /*0830*/  USHF.L.U32 UR6, UR6, 0x1, URZ ;  /* 0x0000000106067899 */ /* 0x000fe200080006ff */
[----:B------:R-:W-:Y:S01]  /*0840*/  ELECT P0, URZ, PT ;  /* 0x0000000000ff782f */ /* 0x000fe20003800000 */
[----:B---3--:R-:W-:Y:S01]  /*0850*/  ULEA UR4, UR5, UR4, 0x18 ;  /* 0x0000000405047291 */ /* 0x008fe2000f8ec0ff */
[----:B------:R-:W3:Y:S11]  /*0860*/  FENCE.VIEW.ASYNC.S ;  /* 0x00000000000073c6 */ /* 0x000ef60000000000 */
[----:B---3--:R3:W1:Y:S01]  /*0870*/  SYNCS.EXCH.64 URZ, [UR4+0x80], UR8 ;  /* 0x0000800804ff75b2 */ /* 0x0086620008000100 */
[----:B------:R3:W1:Y:S01]  /*0880*/  SYNCS.EXCH.64 URZ, [UR4+0xa0], UR6 ;  /* 0x0000a00604ff75b2 */ /* 0x0006620008000100 */
[----:B------:R3:W1:Y:S01]  /*0890*/  SYNCS.EXCH.64 URZ, [UR4+0x88], UR8 ;  /* 0x0000880804ff75b2 */ /* 0x0006620008000100 */
[----:B------:R3:W1:Y:S01]  /*08a0*/  SYNCS.EXCH.64 URZ, [UR4+0xa8], UR6 ;  /* 0x0000a80604ff75b2 */ /* 0x0006620008000100 */
[----:B------:R3:W1:Y:S01]  /*08b0*/  SYNCS.EXCH.64 URZ, [UR4+0x90], UR8 ;  /* 0x0000900804ff75b2 */ /* 0x0006620008000100 */
[----:B------:R3:W1:Y:S01]  /*08c0*/  SYNCS.EXCH.64 URZ, [UR4+0xb0], UR6 ;  /* 0x0000b00604ff75b2 */ /* 0x0006620008000100 */
[----:B------:R3:W1:Y:S01]  /*08d0*/  SYNCS.EXCH.64 URZ, [UR4+0x98], UR8 ;  /* 0x0000980804ff75b2 */ /* 0x0006620008000100 */
[----:B------:R3:W1:Y:S01]  /*08e0*/  SYNCS.EXCH.64 URZ, [UR4+0xb8], UR6 ;  /* 0x0000b80604ff75b2 */ /* 0x0006620008000100 */
[----:B------:R-:W-:Y:S01]  /*08f0*/  NOP ;  /* 0x0000000000007918 */ /* 0x000fe20000000000 */
.L_x_10:
[----:B------:R-:W2:Y:S01]  /*0900*/  SHFL.IDX PT, R0, R88, RZ, 0x1f ;  /* 0x00001fff58007589 */ /* 0x000ea200000e0000 */
[----:B------:R-:W-:Y:S01]  /*0910*/  NOP ;  /* 0x0000000000007918 */ /* 0x000fe20000000000 */
[----:B--2---:R-:W-:-:S13]  /*0920*/  ISETP.NE.AND P0, PT, R0, 0x3, PT ;  /* 0x000000030000780c */ /* 0x004fda0003f05270 */
[----:B------:R-:W-:Y:S05]  /*0930*/  @P0 BRA `(.L_x_11) ;  /* 0x0000000000300947 */ /* 0x000fea0003800000 */
[----:B------:R-:W2:Y:S01]  /*0940*/  S2UR UR5, SR_CgaCtaId ;  /* 0x00000000000579c3 */ /* 0x000ea20000008800 */
[----:B---3--:R-:W-:Y:S01]  /*0950*/  UMOV UR4, 0x400 ;  /* 0x0000040000047882 */ /* 0x008fe20000000000 */
[----:B------:R-:W-:Y:S01]  /*0960*/  UMOV UR6, 0x20 ;  /* 0x0000002000067882 */ /* 0x000fe20000000000 */
[----:B------:R-:W-:Y:S01]  /*0970*/  ELECT P0, URZ, PT ;  /* 0x0000000000ff782f */ /* 0x000fe20003800000 */
[----:B------:R-:W-:-:S04]  /*0980*/  UIADD3 UR6, UPT, UPT, -UR6, 0x100000, URZ ;  /* 0x0010000006067890 */ /* 0x000fc8000fffe1ff */
[----:B------:R-:W-:Y:S02]  /*0990*/  USHF.L.U32 UR7, UR6, 0xb, URZ ;  /* 0x0000000b06077899 */ /* 0x000fe400080006ff */
[----:B------:R-:W-:Y:S02]  /*09a0*/  USHF.L.U32 UR6, UR6, 0x1, URZ ;  /* 0x0000000106067899 */ /* 0x000fe400080006ff */
[----:B--2---:R-:W-:Y:S01]  /*09b0*/  ULEA UR4, UR5, UR4, 0x18 ;  /* 0x0000000405047291 */ /* 0x004fe2000f8ec0ff */
[----:B------:R-:W2:Y:S11]  /*09c0*/  FENCE.VIEW.ASYNC.S ;  /* 0x00000000000073c6 */ /* 0x000eb60000000000 */
[----:B--2---:R2:W3:Y:S01]  /*09d0*/  SYNCS.EXCH.64 URZ, [UR4+0xc0], UR6 ;  /* 0x0000c00604ff75b2 */ /* 0x0044e20008000100 */
[----:B------:R2:W1:Y:S01]  /*09e0*/  SYNCS.EXCH.64 URZ, [UR4+0xc8], UR6 ;  /* 0x0000c80604ff75b2 */ /* 0x0004620008000100 */
[----:B------:R-:W-:Y:S01]  /*09f0*/  NOP ;  /* 0x0000000000007918 */ /* 0x000fe20000000000 */
.L_x_11:
[----:B------:R-:W4:Y:S01]  /*0a00*/  SHFL.IDX PT, R0, R88, RZ, 0x1f ;  /* 0x00001fff58007589 */ /* 0x000f2200000e0000 */
[----:B------:R-:W-:Y:S01]  /*0a10*/  NOP ;  /* 0x0000000000007918 */ /* 0x000fe20000000000 */
[----:B----4-:R-:W-:-:S13]  /*0a20*/  ISETP.NE.AND P0, PT, R0, 0x4, PT ;  /* 0x000000040000780c */ /* 0x010fda0003f05270 */
[----:B------:R-:W-:Y:S05]  /*0a30*/  @P0 BRA `(.L_x_12) ;  /* 0x0000000000440947 */ /* 0x000fea0003800000 */
[----:B------:R-:W4:Y:S01]  /*0a40*/  S2UR UR5, SR_CgaCtaId ;  /* 0x00000000000579c3 */ /* 0x000f220000008800 */
[----:B--23--:R-:W-:Y:S01]  /*0a50*/  UMOV UR4, 0x1e0 ;  /* 0x000001e000047882 */ /* 0x00cfe20000000000 */
[----:B------:R-:W-:Y:S01]  /*0a60*/  UMOV UR6, 0x400 ;  /* 0x0000040000067882 */ /* 0x000fe20000000000 */
[----:B------:R-:W-:Y:S01]  /*0a70*/  USEL UR4, UR4, 0x1a0, UP3 ;  /* 0x000001a004047887 */ /* 0x000fe20009800000 */
[----:B------:R-:W-:Y:S01]  /*0a80*/  UMOV UR8, 0x1 ;  /* 0x0000000100087882 */ /* 0x000fe20000000000 */
[----:B------:R-:W-:Y:S01]  /*0a90*/  ELECT P0, URZ, PT ;  /* 0x0000000000ff782f */ /* 0x000fe20003800000 */
[----:B------:R-:W-:-:S04]  /*0aa0*/  UIADD3 UR8, UPT, UPT, -UR8, 0x100000, URZ ;  /* 0x0010000008087890 */ /* 0x000fc8000fffe1ff */
[----:B------:R-:W-:Y:S02]  /*0ab0*/  USHF.L.U32 UR9, UR8, 0xb, URZ ;  /* 0x0000000b08097899 */ /* 0x000fe400080006ff */
[----:B------:R-:W-:Y:S02]  /*0ac0*/  USHF.L.U32 UR8, UR8, 0x1, URZ ;  /* 0x0000000108087899 */ /* 0x000fe400080006ff */
[----:B----4-:R-:W-:Y:S02]  /*0ad0*/  ULEA UR6, UR5, UR6, 0x18 ;  /* 0x0000000605067291 */ /* 0x010fe4000f8ec0ff */
[----:B------:R-:W-:-:S04]  /*0ae0*/  UIADD3 UR4, UPT, UPT, -UR4, 0x100000, URZ ;  /* 0x0010000004047890 */ /* 0x000fc8000fffe1ff */
[----:B------:R-:W-:Y:S02]  /*0af0*/  USHF.L.U32 UR5, UR4, 0xb, URZ ;  /* 0x0000000b04057899 */ /* 0x000fe400080006ff */
[----:B------:R-:W-:Y:S01]  /*0b00*/  USHF.L.U32 UR4, UR4, 0x1, URZ ;  /* 0x0000000104047899 */ /* 0x000fe200080006ff */
[----:B------:R-:W2:Y:S03]  /*0b10*/  FENCE.VIEW.ASYNC.S ;  /* 0x00000000000073c6 */ /* 0x000ea60000000000 */
[----:B--2---:R4:W2:Y:S08]  /*0b20*/  SYNCS.EXCH.64 URZ, [UR6+0xd0], UR8 ;  /* 0x0000d00806ff75b2 */ /* 0x0048b00008000100 */
[----:B------:R4:W3:Y:S02]  /*0b30*/  SYNCS.EXCH.64 URZ, [UR6+0xd8], UR4 ;  /* 0x0000d80406ff75b2 */ /* 0x0008e40008000100 */
[----:B----4-:R-:W-:Y:S01]  /*0b40*/  NOP ;  /* 0x0000000000007918 */ /* 0x010fe20000000000 */
.L_x_12:
[----:B------:R-:W4:Y:S01]  /*0b50*/  SHFL.IDX PT, R0, R88, RZ, 0x1f ;  /* 0x00001fff58007589 */ /* 0x000f2200000e0000 */
[----:B------:R-:W-:Y:S01]  /*0b60*/  ISETP.NE.OR P1, PT, RZ, UR18, !P1 ;  /* 0x00000012ff007c0c */ /* 0x000fe2000cf25670 */
[----:B------:R-:W-:Y:S01]  /*0b70*/  NOP ;  /* 0x0000000000007918 */ /* 0x000fe20000000000 */
[----:B----4-:R-:W-:-:S13]  /*0b80*/  ISETP.NE.AND P0, PT, R0, 0x5, PT ;  /* 0x000000050000780c */ /* 0x010fda0003f05270 */
[----:B------:R-:W-:Y:S05]  /*0b90*/  @P0 BRA `(.L_x_13) ;  /* 0x0000000000480947 */ /* 0x000fea0003800000 */
[----:B------:R-:W4:Y:S01]  /*0ba0*/  S2UR UR5, SR_CgaCtaId ;  /* 0x00000000000579c3 */ /* 0x000f220000008800 */
[----:B--23--:R-:W-:Y:S01]  /*0bb0*/  UMOV UR4, 0x400 ;  /* 0x0000040000047882 */ /* 0x00cfe20000000000 */
        /* <DEDUP_REMOVED lines=9> */
[----:B----4-:R-:W-:Y:S01]  /*0c50*/  ULEA UR4, UR5, UR4, 0x18 ;  /* 0x0000000405047291 */ /* 0x010fe2000f8ec0ff */
[----:B------:R-:W2:Y:S11]  /*0c60*/  FENCE.VIEW.ASYNC.S ;  /* 0x00000000000073c6 */ /* 0x000eb60000000000 */
[----:B--2---:R4:W2:Y:S01]  /*0c70*/  SYNCS.EXCH.64 URZ, [UR4+0xe0], UR6 ;  /* 0x0000e00604ff75b2 */ /* 0x0048a20008000100 */
[----:B------:R4:W3:Y:S01]  /*0c80*/  SYNCS.EXCH.64 URZ, [UR4+0xf0], UR8 ;  /* 0x0000f00804ff75b2 */ /* 0x0008e20008000100 */
[----:B------:R4:W1:Y:S01]  /*0c90*/  SYNCS.EXCH.64 URZ, [UR4+0xe8], UR6 ;  /* 0x0000e80604ff75b2 */ /* 0x0008620008000100 */
[----:B------:R4:W1:Y:S02]  /*0ca0*/  SYNCS.EXCH.64 URZ, [UR4+0xf8], UR8 ;  /* 0x0000f80804ff75b2 */ /* 0x0008640008000100 */
[----:B----4-:R-:W-:Y:S01]  /*0cb0*/  NOP ;  /* 0x0000000000007918 */ /* 0x010fe20000000000 */
.L_x_13:
[----:B--23--:R-:W2:Y:S01]  /*0cc0*/  S2UR UR7, SR_CgaCtaId ;  /* 0x00000000000779c3 */ /* 0x00cea20000008800 */
[----:B------:R-:W-:Y:S01]  /*0cd0*/  VOTEU.ALL UP0, P1 ;  /* 0x0000000000ff7886 */ /* 0x000fe20000800000 */
[----:B------:R-:W-:Y:S01]  /*0ce0*/  UMOV UR4, 0x20 ;  /* 0x0000002000047882 */ /* 0x000fe20000000000 */
[----:B------:R-:W-:Y:S01]  /*0cf0*/  NOP ;  /* 0x0000000000007918 */ /* 0x000fe20000000000 */
[----:B-1----:R-:W-:Y:S01]  /*0d00*/  LOP3.LUT R3, R85, 0x1f, RZ, 0xc0, !PT ;  /* 0x0000001f55037812 */ /* 0x002fe200078ec0ff */
[----:B------:R-:W-:Y:S01]  /*0d10*/  UISETP.NE.AND UP4, UPT, UR18, URZ, UPT ;  /* 0x000000ff1200728c */ /* 0x000fe2000bf85270 */
[----:B------:R-:W-:Y:S01]  /*0d20*/  @!UP0 UMOV UR6, 0x400 ;  /* 0x0000040000068882 */ /* 0x000fe20000000000 */
[----:B------:R-:W-:-:S04]  /*0d30*/  @!UP0 UIADD3 UR4, UPT, UPT, -UR4, 0x100000, URZ ;  /* 0x0010000004048890 */ /* 0x000fc8000fffe1ff */
[----:B------:R-:W-:Y:S02]  /*0d40*/  @!UP0 USHF.L.U32 UR5, UR4, 0xb, URZ ;  /* 0x0000000b04058899 */ /* 0x000fe400080006ff */
[----:B------:R-:W-:Y:S02]  /*0d50*/  @!UP0 USHF.L.U32 UR4, UR4, 0x1, URZ ;  /* 0x0000000104048899 */ /* 0x000fe400080006ff */
[----:B--2---:R-:W-:Y:S01]  /*0d60*/  @!UP0 ULEA UR6, UR7, UR6, 0x18 ;  /* 0x0000000607068291 */ /* 0x004fe2000f8ec0ff */
[----:B------:R-:W1:Y:S01]  /*0d70*/  LDCU UR7, c[0x0][0x36c] ;  /* 0x00006d80ff0777ac */ /* 0x000e620008000800 */
[----:B------:R-:W-:Y:S01]  /*0d80*/  VOTEU.ALL UP0, P1 ;  /* 0x0000000000ff7886 */ /* 0x000fe20000800000 */
[----:B------:R-:W2:Y:S09]  /*0d90*/  FENCE.VIEW.ASYNC.S ;  /* 0x00000000000073c6 */ /* 0x000eb20000000000 */
[----:B--2---:R2:W3:Y:S01]  /*0da0*/  @!UP0 SYNCS.EXCH.64 URZ, [UR6+0x100], UR4 ;  /* 0x0001000406ff85b2 */ /* 0x0044e20008000100 */
[----:B-1----:R-:W-:-:S09]  /*0db0*/  UISETP.EQ.U32.AND UP6, UPT, UR7, 0x1, UPT ;  /* 0x000000010700788c */ /* 0x002fd2000bfc2070 */
[----:B--2---:R-:W-:Y:S05]  /*0dc0*/  BRA.U !UP6, `(.L_x_14) ;  /* 0x000000010e087547 */ /* 0x004fea000b800000 */
[----:B---3--:R-:W-:Y:S01]  /*0dd0*/  UCGABAR_ARV ;  /* 0x00000000000079c7 */ /* 0x008fe20008000000 */
[----:B------:R-:W-:Y:S05]  /*0de0*/  BRA `(.L_x_15) ;  /* 0x0000000000047947 */ /* 0x000fea0003800000 */
.L_x_14:
[----:B---3--:R-:W-:Y:S01]  /*0df0*/  NOP ;  /* 0x0000000000007918 */ /* 0x008fe20000000000 */
.L_x_15:
[----:B------:R-:W1:Y:S01]  /*0e00*/  S2UR UR20, SR_CTAID.X ;  /* 0x00000000001479c3 */ /* 0x000e620000002500 */
[----:B------:R-:W-:-:S05]  /*0e10*/  CS2R.32 R96, SR_CgaSize ;  /* 0x0000000000607805 */ /* 0x000fca0000008a00 */
[----:B------:R-:W-:-:S05]  /*0e20*/  IMAD R96, R96, -0xa0, RZ ;  /* 0xffffff6060607824 */ /* 0x000fca00078e02ff */
[----:B------:R-:W-:-:S14]  /*0e30*/  R2UR UR5, R96 ;  /* 0x00000000600572ca */ /* 0x000fdc00000e0000 */
[----:B------:R-:W2:Y:S01]  /*0e40*/  LDCU UR5, c[0x0][UR5+0x2b0] ;  /* 0x00005600050577ac */ /* 0x000ea20008000800 */
[----:B------:R-:W-:-:S05]  /*0e50*/  CS2R.32 R96, SR_CgaSize ;  /* 0x0000000000607805 */ /* 0x000fca0000008a00 */
[----:B------:R-:W-:-:S05]  /*0e60*/  IMAD R96, R96, -0xa0, RZ ;  /* 0xffffff6060607824 */ /* 0x000fca00078e02ff */
[----:B------:R-:W-:-:S14]  /*0e70*/  R2UR UR4, R96 ;  /* 0x00000000600472ca */ /* 0x000fdc00000e0000 */
[----:B------:R-:W3:Y:S01]  /*0e80*/  LDCU UR4, c[0x0][UR4+0x2b4] ;  /* 0x00005680040477ac */ /* 0x000ee20008000800 */
[----:B------:R-:W4:Y:S01]  /*0e90*/  S2UR UR21, SR_CTAID.Y ;  /* 0x00000000001579c3 */ /* 0x000f220000002600 */
[----:B------:R-:W-:-:S05]  /*0ea0*/  CS2R.32 R96, SR_CgaSize ;  /* 0x0000000000607805 */ /* 0x000fca0000008a00 */
[----:B------:R-:W-:-:S05]  /*0eb0*/  IMAD R96, R96, -0xa0, RZ ;  /* 0xffffff6060607824 */ /* 0x000fca00078e02ff */
[----:B------:R-:W-:-:S14]  /*0ec0*/  R2UR UR7, R96 ;  /* 0x00000000600772ca */ /* 0x000fdc00000e0000 */
[----:B------:R-:W3:Y:S01]  /*0ed0*/  LDCU UR7, c[0x0][UR7+0x2a0] ;  /* 0x00005400070777ac */ /* 0x000ee20008000800 */
[----:B------:R-:W-:-:S05]  /*0ee0*/  CS2R.32 R96, SR_CgaSize ;  /* 0x0000000000607805 */ /* 0x000fca0000008a00 */
[----:B------:R-:W-:-:S05]  /*0ef0*/  IMAD R96, R96, -0xa0, RZ ;  /* 0xffffff6060607824 */ /* 0x000fca00078e02ff */
[----:B------:R-:W-:-:S14]  /*0f00*/  R2UR UR8, R96 ;  /* 0x00000000600872ca */ /* 0x000fdc00000e0000 */
[----:B------:R-:W3:Y:S01]  /*0f10*/  LDCU UR8, c[0x0][UR8+0x2a4] ;  /* 0x00005480080877ac */ /* 0x000ee20008000800 */
[----:B------:R-:W3:Y:S01]  /*0f20*/  LDCU UR19, c[0x0][0xb24] ;  /* 0x00016480ff1377ac */ /* 0x000ee20008000800 */
[----:B------:R-:W3:Y:S01]  /*0f30*/  LDCU UR39, c[0x0][0xb24] ;  /* 0x00016480ff2777ac */ /* 0x000ee20008000800 */
[----:B-1----:R-:W-:Y:S01]  /*0f40*/  I2FP.F32.U32 R2, UR20 ;  /* 0x0000001400027c45 */ /* 0x002fe20008201000 */
[----:B------:R-:W1:Y:S04]  /*0f50*/  LDCU UR24, c[0x0][0xb30] ;  /* 0x00016600ff1877ac */ /* 0x000e680008000800 */
[----:B--2---:R-:W-:Y:S01]  /*0f60*/  FMUL R2, R2, UR5 ;  /* 0x0000000502027c20 */ /* 0x004fe20008400000 */
[----:B----4-:R-:W-:-:S05]  /*0f70*/  I2FP.F32.U32 R0, UR21 ;  /* 0x0000001500007c45 */ /* 0x010fca0008201000 */
[----:B------:R-:W2:Y:S01]  /*0f80*/  F2I.U32.TRUNC.NTZ R2, R2 ;  /* 0x0000000200027305 */ /* 0x000ea2000020f000 */
[----:B---3--:R-:W-:-:S07]  /*0f90*/  FMUL R0, R0, UR4 ;  /* 0x0000000400007c20 */ /* 0x008fce0008400000 */
[----:B------:R-:W3:Y:S01]  /*0fa0*/  F2I.U32.TRUNC.NTZ R0, R0 ;  /* 0x0000000000007305 */ /* 0x000ee2000020f000 */
[----:B--2---:R-:W-:Y:S02]  /*0fb0*/  R2UR UR4, R2 ;  /* 0x00000000020472ca */ /* 0x004fe400000e0000 */
[----:B------:R-:W-:Y:S02]  /*0fc0*/  PRMT R2, RZ, 0x7610, R2 ;  /* 0x00007610ff027816 */ /* 0x000fe40000000002 */
[----:B---3--:R-:W-:Y:S02]  /*0fd0*/  R2UR UR6, R0 ;  /* 0x00000000000672ca */ /* 0x008fe400000e0000 */
[----:B------:R-:W-:-:S07]  /*0fe0*/  PRMT R0, RZ, 0x7610, R0 ;  /* 0x00007610ff007816 */ /* 0x000fce0000000000 */
[----:B------:R-:W-:-:S04]  /*0ff0*/  UIADD3 UR5, UPT, UPT, -UR4, URZ, URZ ;  /* 0x000000ff04057290 */ /* 0x000fc8000fffe1ff */
[----:B------:R-:W-:Y:S02]  /*1000*/  UIMAD UR5, UR7, UR5, UR20 ;  /* 0x00000005070572a4 */ /* 0x000fe4000f8e0214 */
[----:B------:R-:W-:-:S04]  /*1010*/  UIADD3 UR4, UPT, UPT, -UR6, URZ, URZ ;  /* 0x000000ff06047290 */ /* 0x000fc8000fffe1ff */
[----:B------:R-:W-:Y:S01]  /*1020*/  IMAD.U32 R96, RZ, RZ, UR5 ;  /* 0x00000005ff607e24 */ /* 0x000fe2000f8e00ff */
[----:B------:R-:W-:-:S06]  /*1030*/  UIMAD UR4, UR8, UR4, UR21 ;  /* 0x00000004080472a4 */ /* 0x000fcc000f8e0215 */
[----:B------:R-:W-:Y:S01]  /*1040*/  IMAD.U32 R95, RZ, RZ, UR4 ;  /* 0x00000004ff5f7e24 */ /* 0x000fe2000f8e00ff */
[----:B-1----:R-:W-:Y:S06]  /*1050*/  BRA.U UP4, `(.L_x_16) ;  /* 0x0000000104307547 */ /* 0x002fec000b800000 */
[----:B------:R-:W-:Y:S01]  /*1060*/  R2UR UR5, R95 ;  /* 0x000000005f0572ca */ /* 0x000fe200000e0000 */
[----:B------:R-:W-:Y:S01]  /*1070*/  UMOV UR7, 0x3 ;  /* 0x0000000300077882 */ /* 0x000fe20000000000 */
[----:B------:R-:W-:-:S11]  /*1080*/  R2UR UR4, R96 ;  /* 0x00000000600472ca */ /* 0x000fd600000e0000 */
[----:B------:R-:W-:-:S04]  /*1090*/  UISETP.NE.AND UP0, UPT, UR5, URZ, UPT ;  /* 0x000000ff0500728c */ /* 0x000fc8000bf05270 */
[----:B------:R-:W-:Y:S02]  /*10a0*/  UISETP.LT.U32.OR UP0, UPT, UR4, 0x2, !UP0 ;  /* 0x000000020400788c */ /* 0x000fe4000c701470 */
[----:B------:R-:W-:Y:S02]  /*10b0*/  ULOP3.LUT UR4, UR4, 0xfffffffe, URZ, 0xc0, !UPT ;  /* 0xfffffffe04047892 */ /* 0x000fe4000f8ec0ff */
[----:B------:R-:W-:Y:S02]  /*10c0*/  USEL UR6, URZ, 0x1, !UP0 ;  /* 0x00000001ff067887 */ /* 0x000fe4000c000000 */
[----:B------:R-:W-:Y:S02]  /*10d0*/  USEL UR5, URZ, 0x2, !UP0 ;  /* 0x00000002ff057887 */ /* 0x000fe4000c000000 */
[----:B------:R-:W-:Y:S02]  /*10e0*/  USHF.L.U32 UR4, UR7, UR4, URZ ;  /* 0x0000000407047299 */ /* 0x000fe400080006ff */
[----:B------:R-:W-:-:S04]  /*10f0*/  UIADD3 UR5, UPT, UPT, UR6, UR5, URZ ;  /* 0x0000000506057290 */ /* 0x000fc8000fffe0ff */
[----:B------:R-:W-:Y:S02]  /*1100*/  IMAD.U32 R0, RZ, RZ, UR4 ;  /* 0x00000004ff007e24 */ /* 0x000fe4000f8e00ff */
[----:B------:R-:W-:-:S07]  /*1110*/  IMAD.U32 R2, RZ, RZ, UR5 ;  /* 0x00000005ff027e24 */ /* 0x000fce000f8e00ff */
.L_x_16:
[----:B------:R-:W1:Y:S01]  /*1120*/  S2UR UR52, SR_CTAID.Z ;  /* 0x00000000003479c3 */ /* 0x000e620000002700 */
[----:B------:R-:W-:Y:S01]  /*1130*/  UISETP.GE.AND UP0, UPT, UR19, 0x1, UPT ;  /* 0x000000011300788c */ /* 0x000fe2000bf06270 */
[----:B------:R-:W-:-:S08]  /*1140*/  UMOV UR51, UR20 ;  /* 0x0000001400337c82 */ /* 0x000fd00008000000 */
[----:B------:R-:W-:Y:S05]  /*1150*/  BRA.U !UP0, `(.L_x_17) ;  /* 0x0000000108d47547 */ /* 0x000fea000b800000 */
[----:B------:R-:W2:Y:S01]  /*1160*/  LDCU.128 UR12, c[0x0][0xb10] ;  /* 0x00016200ff0c77ac */ /* 0x000ea20008000c00 */
[----:B------:R-:W3:Y:S01]  /*1170*/  LDCU UR22, c[0x0][0xb0c] ;  /* 0x00016180ff1677ac */ /* 0x000ee20008000800 */
[----:B------:R-:W4:Y:S01]  /*1180*/  LDCU UR6, c[0x0][0x370] ;  /* 0x00006e00ff0677ac */ /* 0x000f220008000800 */
[----:B------:R-:W1:Y:S01]  /*1190*/  LDCU UR7, c[0x0][0x374] ;  /* 0x00006e80ff0777ac */ /* 0x000e620008000800 */
[----:B------:R-:W1:Y:S01]  /*11a0*/  LDCU UR23, c[0x0][0xb20] ;  /* 0x00016400ff1777ac */ /* 0x000e620008000800 */
[----:B--2---:R-:W-:Y:S02]  /*11b0*/  UIMAD.WIDE.U32 UR4, UR20, UR12, URZ ;  /* 0x0000000c140472a5 */ /* 0x004fe4000f8e00ff */
[----:B---3--:R-:W-:Y:S01]  /*11c0*/  UISETP.NE.AND UP0, UPT, UR22, 0x1, UPT ;  /* 0x000000011600788c */ /* 0x008fe2000bf05270 */
[----:B------:R-:W2:Y:S01]  /*11d0*/  LDCU.64 UR8, c[0x0][0xb28] ;  /* 0x00016500ff0877ac */ /* 0x000ea20008000a00 */
[----:B----4-:R-:W-:-:S03]  /*11e0*/  UIMAD.WIDE.U32 UR10, UR6, UR12, URZ ;  /* 0x0000000c060a72a5 */ /* 0x010fc6000f8e00ff */
[----:B------:R-:W-:Y:S01]  /*11f0*/  UMOV UR4, UR5 ;  /* 0x0000000500047c82 */ /* 0x000fe20008000000 */
[----:B------:R-:W-:Y:S02]  /*1200*/  UISETP.NE.AND UP2, UPT, UR19, 0x1, UPT ;  /* 0x000000011300788c */ /* 0x000fe4000bf45270 */
[----:B------:R-:W-:Y:S01]  /*1210*/  USHF.R.U32.HI UR4, URZ, UR13, UR4 ;  /* 0x0000000dff047299 */ /* 0x000fe20008011604 */
[----:B------:R-:W-:Y:S01]  /*1220*/  UMOV UR10, UR11 ;  /* 0x0000000b000a7c82 */ /* 0x000fe20008000000 */
[----:B------:R-:W-:Y:S02]  /*1230*/  UIMAD.WIDE.U32 UR16, UR21, UR15, URZ ;  /* 0x0000000f151072a5 */ /* 0x000fe4000f8e00ff */
[----:B------:R-:W-:Y:S02]  /*1240*/  USEL UR5, UR20, UR4, !UP0 ;  /* 0x0000000414057287 */ /* 0x000fe4000c000000 */
[----:B------:R-:W-:Y:S02]  /*1250*/  @UP0 USHF.R.U32.HI UR6, URZ, UR13, UR10 ;  /* 0x0000000dff060299 */ /* 0x000fe4000801160a */
[----:B------:R-:W-:-:S02]  /*1260*/  UISETP.NE.AND UP0, UPT, UR14, 0x1, UPT ;  /* 0x000000010e00788c */ /* 0x000fc4000bf05270 */
[----:B-1----:R-:W-:Y:S02]  /*1270*/  UIMAD.WIDE.U32 UR10, UR7, UR15, URZ ;  /* 0x0000000f070a72a5 */ /* 0x002fe4000f8e00ff */
[----:B--2---:R-:W-:Y:S01]  /*1280*/  UIMAD.WIDE.U32 UR12, UR6, UR8, URZ ;  /* 0x00000008060c72a5 */ /* 0x004fe2000f8e00ff */
[----:B------:R-:W-:Y:S01]  /*1290*/  UMOV UR4, UR17 ;  /* 0x0000001100047c82 */ /* 0x000fe20008000000 */
[----:B------:R-:W-:-:S03]  /*12a0*/  UIADD3 UR51, UPT, UPT, -UR5, URZ, URZ ;  /* 0x000000ff05337290 */ /* 0x000fc6000fffe1ff */
[----:B------:R-:W-:Y:S01]  /*12b0*/  UMOV UR10, UR11 ;  /* 0x0000000b000a7c82 */ /* 0x000fe20008000000 */
[----:B------:R-:W-:Y:S02]  /*12c0*/  USHF.R.U32.HI UR4, URZ, UR23, UR4 ;  /* 0x00000017ff047299 */ /* 0x000fe40008011604 */
[----:B------:R-:W-:Y:S01]  /*12d0*/  @UP0 USHF.R.U32.HI UR7, URZ, UR23, UR10 ;  /* 0x00000017ff070299 */ /* 0x000fe2000801160a */
[----:B------:R-:W-:Y:S01]  /*12e0*/  UMOV UR12, UR13 ;  /* 0x0000000d000c7c82 */ /* 0x000fe20008000000 */
[----:B------:R-:W-:Y:S02]  /*12f0*/  USEL UR4, UR21, UR4, !UP0 ;  /* 0x0000000415047287 */ /* 0x000fe4000c000000 */
[----:B------:R-:W-:Y:S02]  /*1300*/  UIMAD.WIDE.U32 UR10, UR7, UR8, URZ ;  /* 0x00000008070a72a5 */ /* 0x000fe4000f8e00ff */
[----:B------:R-:W-:Y:S02]  /*1310*/  @UP2 USHF.R.U32.HI UR6, URZ, UR9, UR12 ;  /* 0x00000009ff062299 */ /* 0x000fe4000801160c */
[----:B------:R-:W-:-:S02]  /*1320*/  UIMAD.WIDE.U32 UR12, UR4, UR8, URZ ;  /* 0x00000008040c72a5 */ /* 0x000fc4000f8e00ff */
[----:B------:R-:W-:Y:S01]  /*1330*/  UIMAD UR51, UR22, UR51, UR20 ;  /* 0x00000033163372a4 */ /* 0x000fe2000f8e0214 */
[----:B------:R-:W-:Y:S02]  /*1340*/  UMOV UR10, UR11 ;  /* 0x0000000b000a7c82 */ /* 0x000fe40008000000 */
[----:B------:R-:W-:Y:S02]  /*1350*/  @UP2 USHF.R.U32.HI UR7, URZ, UR9, UR10 ;  /* 0x00000009ff072299 */ /* 0x000fe4000801160a */
[----:B------:R-:W-:Y:S02]  /*1360*/  UIMAD UR10, UR6, UR19, URZ ;  /* 0x00000013060a72a4 */ /* 0x000fe4000f8e02ff */
[----:B------:R-:W-:-:S04]  /*1370*/  UIMAD UR7, UR7, UR19, URZ ;  /* 0x00000013070772a4 */ /* 0x000fc8000f8e02ff */
[----:B------:R-:W-:-:S03]  /*1380*/  UISETP.GE.AND UP0, UPT, UR4, UR7, UPT ;  /* 0x000000070400728c */ /* 0x000fc6000bf06270 */
[----:B------:R-:W-:Y:S01]  /*1390*/  UMOV UR7, UR13 ;  /* 0x0000000d00077c82 */ /* 0x000fe20008000000 */
[----:B------:R-:W-:Y:S02]  /*13a0*/  UISETP.GE.OR UP0, UPT, UR5, UR10, UP0 ;  /* 0x0000000a0500728c */ /* 0x000fe40008706670 */
[----:B------:R-:W-:Y:S02]  /*13b0*/  UIMAD.WIDE.U32 UR10, UR5, UR8, URZ ;  /* 0x00000008050a72a5 */ /* 0x000fe4000f8e00ff */
[----:B------:R-:W-:Y:S02]  /*13c0*/  USHF.R.U32.HI UR7, URZ, UR9, UR7 ;  /* 0x00000009ff077299 */ /* 0x000fe40008011607 */
[----:B------:R-:W-:Y:S02]  /*13d0*/  UIADD3 UR10, UPT, UPT, -UR4, URZ, URZ ;  /* 0x000000ff040a7290 */ /* 0x000fe4000fffe1ff */
[----:B------:R-:W-:Y:S02]  /*13e0*/  USEL UR7, UR4, UR7, !UP2 ;  /* 0x0000000704077287 */ /* 0x000fe4000d000000 */
[----:B------:R-:W-:Y:S01]  /*13f0*/  UIMAD UR10, UR14, UR10, UR21 ;  /* 0x0000000a0e0a72a4 */ /* 0x000fe2000f8e0215 */
[----:B------:R-:W-:-:S02]  /*1400*/  @!UP0 UMOV UR8, UR11 ;  /* 0x0000000b00088c82 */ /* 0x000fc40008000000 */
[----:B------:R-:W-:Y:S02]  /*1410*/  @!UP0 USHF.R.U32.HI UR8, URZ, UR9, UR8 ;  /* 0x00000009ff088299 */ /* 0x000fe40008011608 */
[----:B------:R-:W-:Y:S02]  /*1420*/  UIADD3 UR9, UPT, UPT, -UR7, URZ, URZ ;  /* 0x000000ff07097290 */ /* 0x000fe4000fffe1ff */
[----:B------:R-:W-:Y:S02]  /*1430*/  @!UP0 USEL UR8, UR5, UR8, !UP2 ;  /* 0x0000000805088287 */ /* 0x000fe4000d000000 */
[----:B------:R-:W-:Y:S02]  /*1440*/  UIMAD UR9, UR19, UR9, UR4 ;  /* 0x00000009130972a4 */ /* 0x000fe4000f8e0204 */
[----:B------:R-:W-:Y:S02]  /*1450*/  @!UP0 UIADD3 UR7, UPT, UPT, UR7, -UR8, URZ ;  /* 0x8000000807078290 */ /* 0x000fe4000fffe0ff */
[----:B------:R-:W-:-:S02]  /*1460*/  @!UP0 UIMAD UR6, UR9, UR6, UR8 ;  /* 0x00000006090682a4 */ /* 0x000fc4000f8e0208 */
[----:B------:R-:W-:-:S04]  /*1470*/  @!UP0 UIMAD UR4, UR7, UR19, UR5 ;  /* 0x00000013070482a4 */ /* 0x000fc8000f8e0205 */
[----:B------:R-:W-:Y:S01]  /*1480*/  UIMAD UR21, UR4, UR14, UR10 ;  /* 0x0000000e041572a4 */ /* 0x000fe2000f8e020a */
[----:B------:R-:W-:Y:S02]  /*1490*/  @!UP0 UMOV UR5, UR6 ;  /* 0x0000000600058c82 */ /* 0x000fe40008000000 */
[----:B------:R-:W-:-:S12]  /*14a0*/  UIMAD UR51, UR5, UR22, UR51 ;  /* 0x00000016053372a4 */ /* 0x000fd8000f8e0233 */
.L_x_17:
[----:B------:R-:W-:-:S09]  /*14b0*/  UISETP.NE.AND UP0, UPT, UR24, 0x1, UPT ;  /* 0x000000011800788c */ /* 0x000fd2000bf05270 */
[----:B------:R-:W-:Y:S05]  /*14c0*/  BRA.U UP0, `(.L_x_18) ;  /* 0x0000000100407547 */ /* 0x000fea000b800000 */
[----:B------:R-:W2:Y:S01]  /*14d0*/  LDCU.128 UR8, c[0x0][0xb10] ;  /* 0x00016200ff0877ac */ /* 0x000ea20008000c00 */
[----:B------:R-:W3:Y:S01]  /*14e0*/  LDCU UR12, c[0x0][0xb0c] ;  /* 0x00016180ff0c77ac */ /* 0x000ee20008000800 */
[----:B------:R-:W4:Y:S01]  /*14f0*/  LDCU UR13, c[0x0][0xb20] ;  /* 0x00016400ff0d77ac */ /* 0x000f220008000800 */
[----:B--2---:R-:W-:Y:S02]  /*1500*/  UIMAD.WIDE.U32 UR4, UR51, UR8, URZ ;  /* 0x00000008330472a5 */ /* 0x004fe4000f8e00ff */
[----:B------:R-:W-:Y:S02]  /*1510*/  UIMAD.WIDE.U32 UR6, UR21, UR11, URZ ;  /* 0x0000000b150672a5 */ /* 0x000fe4000f8e00ff */
[----:B---3--:R-:W-:Y:S02]  /*1520*/  UISETP.NE.AND UP0, UPT, UR12, 0x1, UPT ;  /* 0x000000010c00788c */ /* 0x008fe4000bf05270 */
[----:B------:R-:W-:-:S03]  /*1530*/  USHF.R.U32.HI UR5, URZ, UR9, UR5 ;  /* 0x00000009ff057299 */ /* 0x000fc60008011605 */
[----:B------:R-:W-:Y:S01]  /*1540*/  UMOV UR4, UR7 ;  /* 0x0000000700047c82 */ /* 0x000fe20008000000 */
[----:B------:R-:W-:Y:S02]  /*1550*/  USEL UR5, UR51, UR5, !UP0 ;  /* 0x0000000533057287 */ /* 0x000fe4000c000000 */
[----:B------:R-:W-:Y:S02]  /*1560*/  UISETP.NE.AND UP0, UPT, UR10, 0x1, UPT ;  /* 0x000000010a00788c */ /* 0x000fe4000bf05270 */
[----:B----4-:R-:W-:-:S04]  /*1570*/  USHF.R.U32.HI UR4, URZ, UR13, UR4 ;  /* 0x0000000dff047299 */ /* 0x010fc80008011604 */
[----:B------:R-:W-:-:S04]  /*1580*/  USEL UR4, UR21, UR4, !UP0 ;  /* 0x0000000415047287 */ /* 0x000fc8000c000000 */
[----:B------:R-:W-:Y:S02]  /*1590*/  UIADD3 UR6, UPT, UPT, -UR4, UR5, URZ ;  /* 0x0000000504067290 */ /* 0x000fe4000fffe1ff */
[----:B------:R-:W-:Y:S02]  /*15a0*/  UIADD3 UR4, UPT, UPT, UR4, -UR5, URZ ;  /* 0x8000000504047290 */ /* 0x000fe4000fffe0ff */
[----:B------:R-:W-:Y:S02]  /*15b0*/  UIMAD UR21, UR6, UR10, UR21 ;  /* 0x0000000a061572a4 */ /* 0x000fe4000f8e0215 */
[----:B------:R-:W-:-:S12]  /*15c0*/  UIMAD UR51, UR4, UR12, UR51 ;  /* 0x0000000c043372a4 */ /* 0x000fd8000f8e0233 */
.L_x_18:
[----:B------:R-:W-:Y:S05]  /*15d0*/  BRA.U !UP6, `(.L_x_19) ;  /* 0x000000010e0c7547 */ /* 0x000fea000b800000 */
[----:B------:R-:W-:Y:S01]  /*15e0*/  UCGABAR_WAIT ;  /* 0x0000000000007dc7 */ /* 0x000fe20008000000 */
[----:B------:R-:W-:Y:S01]  /*15f0*/  CCTL.IVALL ;  /* 0x00000000ff00798f */ /* 0x000fe20002000000 */
[----:B------:R-:W-:Y:S05]  /*1600*/  BRA `(.L_x_20) ;  /* 0x0000000000047947 */ /* 0x000fea0003800000 */
.L_x_19:
[----:B------:R-:W-:Y:S06]  /*1610*/  BAR.SYNC.DEFER_BLOCKING 0x0 ;  /* 0x0000000000007b1d */ /* 0x000fec0000010000 */
.L_x_20:
[----:B------:R-:W-:Y:S05]  /*1620*/  BRA.U UP5, `(.L_x_21) ;  /* 0x0000001905847547 */ /* 0x000fea000b800000 */
[----:B------:R-:W2:Y:S01]  /*1630*/  LDCU UR5, c[0x0][0x388] ;  /* 0x00007100ff0577ac */ /* 0x000ea20008000800 */
[----:B------:R-:W-:Y:S01]  /*1640*/  PLOP3.LUT P1, PT, PT, PT, UP3, 0x80, 0x8 ;  /* 0x000000000008781c */ /* 0x000fe20003f2f038 */
[----:B------:R-:W-:Y:S01]  /*1650*/  IMAD.MOV.U32 R2, RZ, RZ, RZ ;  /* 0x000000ffff027224 */ /* 0x000fe200078e00ff */
[----:B------:R-:W-:Y:S01]  /*1660*/  ISETP.EQ.OR P2, PT, R3, RZ, P3 ;  /* 0x000000ff0300720c */ /* 0x000fe20001f42670 */
[----:B------:R-:W3:Y:S01]  /*1670*/  LDCU UR6, c[0x0][0x38c] ;  /* 0x00007180ff0677ac */ /* 0x000ee20008000800 */
[----:B------:R-:W-:Y:S01]  /*1680*/  PLOP3.LUT P1, PT, P1, PT, PT, 0x8, 0x80 ;  /* 0x000000000080781c */ /* 0x000fe20000f2e170 */
[----:B------:R-:W4:Y:S01]  /*1690*/  LDCU UR48, c[0x0][0x390] ;  /* 0x00007200ff3077ac */ /* 0x000f220008000800 */
[----:B------:R-:W-:Y:S01]  /*16a0*/  UISETP.NE.AND UP1, UPT, UR18, URZ, UPT ;  /* 0x000000ff1200728c */ /* 0x000fe2000bf25270 */
[----:B------:R-:W3:Y:S01]  /*16b0*/  LDCU UR47, c[0x0][0x370] ;  /* 0x00006e00ff2f77ac */ /* 0x000ee20008000800 */
[----:B--2---:R-:W-:Y:S01]  /*16c0*/  UIADD3 UR5, UPT, UPT, UR5, 0x3f, URZ ;  /* 0x0000003f05057890 */ /* 0x004fe2000fffe0ff */
[----:B------:R-:W2:Y:S03]  /*16d0*/  LDCU.64 UR36, c[0x0][0x348] ;  /* 0x00006900ff2477ac */ /* 0x000ea60008000a00 */
[----:B------:R-:W-:-:S02]  /*16e0*/  USHF.R.S32.HI UR4, URZ, 0x1f, UR5 ;  /* 0x0000001fff047899 */ /* 0x000fc40008011405 */
[----:B-1----:R-:W-:Y:S02]  /*16f0*/  USHF.L.U32 UR52, UR20, 0x7, URZ ;  /* 0x0000000714347899 */ /* 0x002fe400080006ff */
[----:B------:R-:W-:Y:S02]  /*1700*/  ULEA.HI UR4, UR4, UR5, URZ, 0x6 ;  /* 0x0000000504047291 */ /* 0x000fe4000f8f30ff */
[----:B------:R-:W-:Y:S02]  /*1710*/  USHF.L.U32 UR5, UR20, 0x6, URZ ;  /* 0x0000000614057899 */ /* 0x000fe400080006ff */
[----:B------:R-:W-:Y:S02]  /*1720*/  USHF.R.S32.HI UR4, URZ, 0x6, UR4 ;  /* 0x00000006ff047899 */ /* 0x000fe40008011404 */
[----:B------:R-:W-:Y:S02]  /*1730*/  ULOP3.LUT UR50, UR5, 0x40, URZ, 0xc0, !UPT ;  /* 0x0000004005327892 */ /* 0x000fe4000f8ec0ff */
[----:B---3--:R-:W-:Y:S01]  /*1740*/  UIMAD UR4, UR4, UR6, URZ ;  /* 0x00000006040472a4 */ /* 0x008fe2000f8e02ff */
[----:B------:R-:W1:Y:S03]  /*1750*/  LDCU UR46, c[0x0][0x374] ;  /* 0x00006e80ff2e77ac */ /* 0x000e660008000800 */
[----:B----4-:R-:W-:-:S02]  /*1760*/  UIMAD UR48, UR4, UR48, URZ ;  /* 0x00000030043072a4 */ /* 0x010fc4000f8e02ff */
[----:B------:R-:W-:Y:S02]  /*1770*/  USEL UR33, UR62, 0x2, UP1 ;  /* 0x000000023e217887 */ /* 0x000fe40008800000 */
[----:B------:R-:W-:Y:S02]  /*1780*/  UISETP.NE.AND UP2, UPT, UR48, URZ, UPT ;  /* 0x000000ff3000728c */ /* 0x000fe4000bf45270 */
[----:B------:R-:W-:Y:S01]  /*1790*/  UISETP.LT.U32.AND UP0, UPT, UR48, 0x8, UPT ;  /* 0x000000083000788c */ /* 0x000fe2000bf01070 */
[----:B------:R-:W-:Y:S01]  /*17a0*/  UMOV UR23, 0x1 ;  /* 0x0000000100177882 */ /* 0x000fe20000000000 */
[----:B------:R-:W-:Y:S02]  /*17b0*/  UMOV UR26, URZ ;  /* 0x000000ff001a7c82 */ /* 0x000fe40008000000 */
[----:B------:R-:W-:Y:S01]  /*17c0*/  USEL UR4, UR48, 0x8, UP0 ;  /* 0x0000000830047887 */ /* 0x000fe20008000000 */
[----:B------:R-:W-:Y:S01]  /*17d0*/  UMOV UR27, URZ ;  /* 0x000000ff001b7c82 */ /* 0x000fe20008000000 */
[----:B------:R-:W-:-:S02]  /*17e0*/  UMOV UR34, URZ ;  /* 0x000000ff00227c82 */ /* 0x000fc40008000000 */
[----:B------:R-:W-:Y:S02]  /*17f0*/  UIADD3 UR5, UPT, UPT, UR4, -0x1, URZ ;  /* 0xffffffff04057890 */ /* 0x000fe4000fffe0ff */
[----:B------:R-:W-:Y:S02]  /*1800*/  @!UP2 UIADD3 UR5, UPT, UPT, UR4, URZ, URZ ;  /* 0x000000ff0405a290 */ /* 0x000fe4000fffe0ff */
[----:B------:R-:W-:Y:S02]  /*1810*/  UIADD3 UR45, UPT, UPT, UR48, -UR4, URZ ;  /* 0x80000004302d7290 */ /* 0x000fe4000fffe0ff */
[----:B-12---:R-:W-:-:S12]  /*1820*/  UIADD3 UR49, UPT, UPT, UR5, 0x1, URZ ;  /* 0x0000000105317890 */ /* 0x006fd8000fffe0ff */
.L_x_39:
[----:B------:R-:W1:Y:S01]  /*1830*/  S2UR UR25, SR_CgaCtaId ;  /* 0x00000000001979c3 */ /* 0x000e620000008800 */
[----:B------:R-:W-:Y:S01]  /*1840*/  UMOV UR4, 0x400 ;  /* 0x0000040000047882 */ /* 0x000fe20000000000 */
[----:B------:R-:W-:Y:S01]  /*1850*/  MOV R0, UR23 ;  /* 0x0000001700007c02 */ /* 0x000fe20008000f00 */
[----:B------:R-:W-:Y:S02]  /*1860*/  UISETP.NE.AND UP0, UPT, UR48, URZ, UPT ;  /* 0x000000ff3000728c */ /* 0x000fe4000bf05270 */
[----:B------:R-:W-:Y:S01]  /*1870*/  ULEA UR10, UR21, UR50, 0x7 ;  /* 0x00000032150a7291 */ /* 0x000fe2000f8e38ff */
[----:B------:R-:W-:Y:S01]  /*1880*/  SHF.L.U32 R0, R0, 0x1f, RZ ;  /* 0x0000001f00007819 */ /* 0x000fe200000006ff */
[----:B------:R-:W-:Y:S01]  /*1890*/  UMOV UR24, URZ ;  /* 0x000000ff00187c82 */ /* 0x000fe20008000000 */
[----:B------:R-:W-:Y:S01]  /*18a0*/  UMOV UR13, URZ ;  /* 0x000000ff000d7c82 */ /* 0x000fe20008000000 */
[----:B------:R-:W-:Y:S01]  /*18b0*/  UMOV UR12, URZ ;  /* 0x000000ff000c7c82 */ /* 0x000fe20008000000 */
[----:B-1----:R-:W-:-:S04]  /*18c0*/  ULEA UR25, UR25, UR4, 0x18 ;  /* 0x0000000419197291 */ /* 0x002fc8000f8ec0ff */
[----:B------:R-:W-:-:S09]  /*18d0*/  ULEA UR4, UR26, UR25, 0x3 ;  /* 0x000000191a047291 */ /* 0x000fd2000f8e18ff */
[----:B------:R1:W2:Y:S01]  /*18e0*/  SYNCS.PHASECHK.TRANS64.TRYWAIT P0, [UR4+0x40], R0 ;  /* 0x00004000ff0075a7 */ /* 0x0002a20008001104 */
[----:B------:R-:W-:-:S04]  /*18f0*/  ULEA.HI UR4, UR51, UR51, URZ, 0x1 ;  /* 0x0000003333047291 */ /* 0x000fc8000f8f08ff */
[----:B------:R-:W-:-:S04]  /*1900*/  USHF.L.U32 UR4, UR4, 0x7, URZ ;  /* 0x0000000704047899 */ /* 0x000fc800080006ff */
[----:B------:R-:W-:-:S04]  /*1910*/  ULOP3.LUT UR4, UR4, 0xffffff00, URZ, 0xc0, !UPT ;  /* 0xffffff0004047892 */ /* 0x000fc8000f8ec0ff */
[----:B------:R-:W-:Y:S01]  /*1920*/  ULOP3.LUT UR35, UR4, 0x80, UR52, 0xf8, !UPT ;  /* 0x0000008004237892 */ /* 0x000fe2000f8ef834 */
[----:B------:R-:W-:Y:S11]  /*1930*/  BRA.U !UP0, `(.L_x_22) ;  /* 0x0000000508607547 */ /* 0x000ff6000b800000 */
[----:B------:R-:W3:Y:S01]  /*1940*/  LDCU.128 UR16, c[0x0][0x480] ;  /* 0x00009000ff1077ac */ /* 0x000ee20008000c00 */
[----:B------:R-:W4:Y:S01]  /*1950*/  LDCU.64 UR20, c[0x0][0x490] ;  /* 0x00009200ff1477ac */ /* 0x000f220008000a00 */
[----:B------:R-:W1:Y:S01]  /*1960*/  LDCU.64 UR12, c[0x0][0x4b0] ;  /* 0x00009600ff0c77ac */ /* 0x000e620008000a00 */
[----:B------:R-:W1:Y:S01]  /*1970*/  LDCU.64 UR8, c[0x0][0x4d0] ;  /* 0x00009a00ff0877ac */ /* 0x000e620008000a00 */
[----:B------:R-:W1:Y:S01]  /*1980*/  LDCU UR43, c[0x0][0x390] ;  /* 0x00007200ff2b77ac */ /* 0x000e620008000800 */
[----:B---3--:R-:W-:Y:S02]  /*1990*/  UIMAD.WIDE.U32 UR4, UR35, UR17, URZ ;  /* 0x00000011230472a5 */ /* 0x008fe4000f8e00ff */
[----:B------:R-:W-:Y:S01]  /*19a0*/  UISETP.NE.AND UP0, UPT, UR16, 0x1, UPT ;  /* 0x000000011000788c */ /* 0x000fe2000bf05270 */
[----:B------:R-:W3:Y:S04]  /*19b0*/  LDCU UR44, c[0x0][0x38c] ;  /* 0x00007180ff2c77ac */ /* 0x000ee80008000800 */
[----:B------:R-:W-:Y:S01]  /*19c0*/  UMOV UR4, UR5 ;  /* 0x0000000500047c82 */ /* 0x000fe20008000000 */
[----:B------:R-:W1:Y:S01]  /*19d0*/  LDCU.64 UR14, c[0x0][0x4b8] ;  /* 0x00009700ff0e77ac */ /* 0x000e620008000a00 */
[----:B------:R-:W-:-:S02]  /*19e0*/  USHF.R.U32.HI UR6, URZ, UR18, UR4 ;  /* 0x00000012ff067299 */ /* 0x000fc40008011604 */
[----:B------:R-:W-:Y:S02]  /*19f0*/  UIADD3 UR34, UPT, UPT, UR49, UR27, URZ ;  /* 0x0000001b31227290 */ /* 0x000fe4000fffe0ff */
[----:B------:R-:W-:Y:S02]  /*1a00*/  USEL UR6, UR35, UR6, !UP0 ;  /* 0x0000000623067287 */ /* 0x000fe4000c000000 */
[----:B------:R-:W-:Y:S02]  /*1a10*/  UISETP.NE.AND UP0, UPT, UR19, 0x1, UPT ;  /* 0x000000011300788c */ /* 0x000fe4000bf05270 */
[----:B----4-:R-:W-:Y:S02]  /*1a20*/  UIMAD.WIDE.U32 UR4, UR6, UR20, URZ ;  /* 0x00000014060472a5 */ /* 0x010fe4000f8e00ff */
[----:B------:R-:W-:Y:S01]  /*1a30*/  UIADD3 UR7, UPT, UPT, -UR6, URZ, URZ ;  /* 0x000000ff06077290 */ /* 0x000fe2000fffe1ff */
[----:B------:R-:W-:-:S03]  /*1a40*/  UMOV UR24, URZ ;  /* 0x000000ff00187c82 */ /* 0x000fc60008000000 */
[----:B------:R-:W-:Y:S01]  /*1a50*/  UIMAD UR7, UR16, UR7, UR35 ;  /* 0x00000007100772a4 */ /* 0x000fe2000f8e0223 */
[----:B------:R-:W-:Y:S02]  /*1a60*/  UMOV UR4, UR5 ;  /* 0x0000000500047c82 */ /* 0x000fe40008000000 */
[----:B------:R-:W-:Y:S02]  /*1a70*/  USHF.R.U32.HI UR21, URZ, UR21, UR4 ;  /* 0x00000015ff157299 */ /* 0x000fe40008011604 */
[----:B------:R-:W4:Y:S02]  /*1a80*/  LDCU.64 UR4, c[0x0][0x4d8] ;  /* 0x00009b00ff0477ac */ /* 0x000f240008000a00 */
[----:B------:R-:W-:-:S04]  /*1a90*/  USEL UR21, UR6, UR21, !UP0 ;  /* 0x0000001506157287 */ /* 0x000fc8000c000000 */
[----:B------:R-:W-:-:S04]  /*1aa0*/  UIADD3 UR20, UPT, UPT, -UR21, URZ, URZ ;  /* 0x000000ff15147290 */ /* 0x000fc8000fffe1ff */
[----:B------:R-:W-:Y:S02]  /*1ab0*/  UIMAD UR20, UR19, UR20, UR6 ;  /* 0x00000014131472a4 */ /* 0x000fe4000f8e0206 */
[----:B-1----:R-:W-:Y:S02]  /*1ac0*/  UIMAD UR19, UR7, UR12, UR8 ;  /* 0x0000000c071372a4 */ /* 0x002fe4000f8e0208 */
[----:B------:R-:W-:Y:S01]  /*1ad0*/  UIMAD UR20, UR20, UR13, UR9 ;  /* 0x0000000d141472a4 */ /* 0x000fe2000f8e0209 */
[----:B------:R-:W-:Y:S01]  /*1ae0*/  UMOV UR6, UR26 ;  /* 0x0000001a00067c82 */ /* 0x000fe20008000000 */
[----:B------:R-:W-:Y:S01]  /*1af0*/  UMOV UR12, URZ ;  /* 0x000000ff000c7c82 */ /* 0x000fe20008000000 */
[----:B---3--:R-:W-:-:S09]  /*1b00*/  UMOV UR13, URZ ;  /* 0x000000ff000d7c82 */ /* 0x008fd20008000000 */
.L_x_28:
[----:B------:R-:W-:Y:S01]  /*1b10*/  @!P3 MOV R3, 0xc000 ;  /* 0x0000c0000003b802 */ /* 0x000fe20000000f00 */
[----:B------:R-:W-:Y:S01]  /*1b20*/  ULEA UR17, UR6, UR25, 0x3 ;  /* 0x0000001906117291 */ /* 0x000fe2000f8e18ff */
[----:B-12---:R-:W-:Y:S11]  /*1b30*/  @P0 BRA `(.L_x_23) ;  /* 0x0000000000100947 */ /* 0x006ff60003800000 */
[----:B------:R-:W-:Y:S04]  /*1b40*/  MOV R0, UR23 ;  /* 0x0000001700007c02 */ /* 0x000fe80008000f00 */
[----:B------:R-:W-:Y:S04]  /*1b50*/  SHF.L.U32 R5, R0, 0x1f, RZ ;  /* 0x0000001f00057819 */ /* 0x000fe800000006ff */
[----:B------:R-:W1:Y:S02]  /*1b60*/  SYNCS.PHASECHK.TRANS64.TRYWAIT P0, [UR17+0x40], R5 ;  /* 0x00004005ff0075a7 */ /* 0x000e640008001111 */
[----:B-1----:R-:W-:Y:S05]  /*1b70*/  @!P0 BRA `(.L_x_24) ;  /* 0x0000008400008947 */ /* 0x002fea0003800000 */
.L_x_23:
[----:B------:R2:W-:Y:S01]  /*1b80*/  @!P3 SYNCS.ARRIVE.TRANS64 RZ, [UR17], R3 ;  /* 0x00000003ffffb9a7 */ /* 0x0005e20008000011 */
[----:B------:R-:W-:Y:S04]  /*1b90*/  ULOP3.LUT UR7, UR33, 0x2, URZ, 0xfc, !UPT ;  /* 0x0000000221077892 */ /* 0x000fe8000f8efcff */
[----:B------:R-:W-:Y:S09]  /*1ba0*/  UISETP.NE.AND UP0, UPT, UR7, 0x2, UPT ;  /* 0x000000020700788c */ /* 0x000ff2000bf05270 */
[----:B------:R-:W-:Y:S05]  /*1bb0*/  BRA.U UP0, `(.L_x_25) ;  /* 0x0000000100047547 */ /* 0x000fea000b800000 */
[----:B----4-:R-:W-:Y:S05]  /*1bc0*/  BPT.TRAP 0x1 ;  /* 0x000000040000795c */ /* 0x010fea0000300000 */
.L_x_25:
[----:B------:R-:W-:Y:S04]  /*1bd0*/  BSSY.RECONVERGENT B0, `(.L_x_26) ;  /* 0x0000003000007945 */ /* 0x000fe80003800200 */
[----:B------:R-:W-:Y:S05]  /*1be0*/  @P2 BRA `(.L_x_27) ;  /* 0x0000000000042947 */ /* 0x000fea0003800000 */
[----:B----4-:R-:W-:Y:S05]  /*1bf0*/  BPT.TRAP 0x1 ;  /* 0x000000040000795c */ /* 0x010fea0000300000 */
.L_x_27:
[----:B----4-:R-:W-:Y:S05]  /*1c00*/  BSYNC.RECONVERGENT B0 ;  /* 0x0000000000007941 */ /* 0x010fea0003800200 */
.L_x_26:
[----:B------:R-:W-:Y:S02]  /*1c10*/  UIADD3 UR7, UPT, UPT, UR6, 0x1, URZ ;  /* 0x0000000106077890 */ /* 0x000fe4000fffe0ff */
[----:B------:R-:W-:Y:S02]  /*1c20*/  ULEA UR16, UR6, UR25, 0xe ;  /* 0x0000001906107291 */ /* 0x000fe4000f8e70ff */
[----:B------:R-:W-:Y:S02]  /*1c30*/  UISETP.NE.AND UP0, UPT, UR7, 0x8, UPT ;  /* 0x000000080700788c */ /* 0x000fe4000bf05270 */
[----:B------:R-:W-:Y:S02]  /*1c40*/  UIADD3 UR30, UP1, UPT, UR36, 0x80, URZ ;  /* 0x00000080241e7890 */ /* 0x000fe4000ff3e0ff */
[----:B------:R-:W-:Y:S02]  /*1c50*/  USEL UR8, URZ, 0x1, UP0 ;  /* 0x00000001ff087887 */ /* 0x000fe40008000000 */
[----:B------:R-:W-:Y:S02]  /*1c60*/  USEL UR26, UR7, URZ, UP0 ;  /* 0x000000ff071a7287 */ /* 0x000fe40008000000 */
[----:B------:R-:W-:Y:S02]  /*1c70*/  ULOP3.LUT UR23, UR23, UR8, URZ, 0x3c, !UPT ;  /* 0x0000000817177292 */ /* 0x000fe4000f8e3cff */
[----:B------:R-:W-:Y:S02]  /*1c80*/  ULEA UR7, UR26, UR25, 0x3 ;  /* 0x000000191a077291 */ /* 0x000fe4000f8e18ff */
[----:B------:R-:W-:Y:S02]  /*1c90*/  ULEA UR8, UR6, UR25, 0xd ;  /* 0x0000001906087291 */ /* 0x000fe4000f8e68ff */
[----:B------:R-:W-:Y:S01]  /*1ca0*/  ULOP3.LUT UR17, UR17, 0xfefffff8, URZ, 0xc0, !UPT ;  /* 0xfefffff811117892 */ /* 0x000fe2000f8ec0ff */
[----:B-1----:R-:W-:Y:S01]  /*1cb0*/  MOV R0, UR23 ;  /* 0x0000001700007c02 */ /* 0x002fe20008000f00 */
[----:B------:R-:W-:Y:S02]  /*1cc0*/  USHF.L.U32 UR18, UR24, 0x6, URZ ;  /* 0x0000000618127899 */ /* 0x000fe400080006ff */
[----:B------:R-:W-:Y:S01]  /*1cd0*/  UIADD3.X UR31, UPT, UPT, URZ, UR37, URZ, UP1, !UPT ;  /* 0x00000025ff1f7290 */ /* 0x000fe20008ffe4ff */
[----:B--2---:R-:W-:Y:S01]  /*1ce0*/  SHF.L.U32 R3, R0, 0x1f, RZ ;  /* 0x0000001f00037819 */ /* 0x004fe200000006ff */
[----:B------:R-:W-:Y:S02]  /*1cf0*/  UIADD3 UR16, UPT, UPT, UR16, 0x8400, URZ ;  /* 0x0000840010107890 */ /* 0x000fe4000fffe0ff */
[----:B------:R-:W-:Y:S01]  /*1d00*/  UIADD3 UR28, UP0, UPT, UR36, 0x180, URZ ;  /* 0x00000180241c7890 */ /* 0x000fe2000ff1e0ff */
[----:B------:R3:W1:Y:S01]  /*1d10*/  SYNCS.PHASECHK.TRANS64.TRYWAIT P0, [UR7+0x40], R3 ;  /* 0x00004003ff0075a7 */ /* 0x0006620008001107 */
[----:B------:R-:W-:Y:S02]  /*1d20*/  UIMAD UR7, UR12, UR14, UR4 ;  /* 0x0000000e0c0772a4 */ /* 0x000fe4000f8e0204 */
[----:B------:R-:W-:Y:S02]  /*1d30*/  UIMAD UR6, UR13, UR15, UR5 ;  /* 0x0000000f0d0672a4 */ /* 0x000fe4000f8e0205 */
[----:B------:R-:W-:Y:S02]  /*1d40*/  UIADD3.X UR29, UPT, UPT, URZ, UR37, URZ, UP0, !UPT ;  /* 0x00000025ff1d7290 */ /* 0x000fe400087fe4ff */
[----:B------:R-:W-:Y:S02]  /*1d50*/  UPRMT UR6, UR7, 0x40, UR6 ;  /* 0x0000004007067896 */ /* 0x000fe40008000006 */
[----:B------:R-:W-:Y:S02]  /*1d60*/  UIADD3 UR8, UPT, UPT, UR8, 0x28400, URZ ;  /* 0x0002840008087890 */ /* 0x000fe4000fffe0ff */
[----:B------:R-:W-:Y:S02]  /*1d70*/  UPRMT UR6, UR6, 0x5410, URZ ;  /* 0x0000541006067896 */ /* 0x000fe400080000ff */
[----:B------:R-:W-:Y:S02]  /*1d80*/  UIADD3 UR32, UPT, UPT, UR12, 0x1, URZ ;  /* 0x000000010c207890 */ /* 0x000fe4000fffe0ff */
[----:B------:R-:W-:Y:S02]  /*1d90*/  UIADD3 UR22, UPT, UPT, UR13, 0x1, URZ ;  /* 0x000000010d167890 */ /* 0x000fe4000fffe0ff */
[----:B------:R-:W-:Y:S02]  /*1da0*/  UISETP.NE.AND UP2, UPT, UR32, UR44, UPT ;  /* 0x0000002c2000728c */ /* 0x000fe4000bf45270 */
[----:B------:R-:W-:Y:S02]  /*1db0*/  UIADD3 UR27, UPT, UPT, UR27, 0x1, URZ ;  /* 0x000000011b1b7890 */ /* 0x000fe4000fffe0ff */
[----:B------:R-:W-:Y:S01]  /*1dc0*/  UIADD3 UR7, UPT, UPT, UR24, 0x1, URZ ;  /* 0x0000000118077890 */ /* 0x000fe2000fffe0ff */
[----:B------:R-:W-:Y:S01]  /*1dd0*/  UMOV UR40, 0x0 ;  /* 0x0000000000287882 */ /* 0x000fe20000000000 */
[----:B------:R-:W-:Y:S01]  /*1de0*/  UMOV UR41, 0x10000000 ;  /* 0x1000000000297882 */ /* 0x000fe20000000000 */
[----:B------:R-:W-:Y:S01]  /*1df0*/  UMOV UR9, UR17 ;  /* 0x0000001100097c82 */ /* 0x000fe20008000000 */
[----:B------:R2:W-:Y:S01]  /*1e00*/  UTMALDG.4D.IM2COL.2CTA [UR16], [UR30], UR6, desc[UR40] ;  /* 0x000028101e0073b4 */ /* 0x0005e20008259006 */
[----:B------:R-:W-:Y:S02]  /*1e10*/  UMOV UR11, UR18 ;  /* 0x00000012000b7c82 */ /* 0x000fe40008000000 */
[----:B------:R-:W-:Y:S04]  /*1e20*/  @UP2 UIADD3 UR22, UPT, UPT, UR13, URZ, URZ ;  /* 0x000000ff0d162290 */ /* 0x000fe8000fffe0ff */
[----:B------:R-:W-:Y:S01]  /*1e30*/  UISETP.NE.AND UP0, UPT, UR22, UR43, UPT ;  /* 0x0000002b1600728c */ /* 0x000fe2000bf05270 */
[----:B------:R4:W-:Y:S10]  /*1e40*/  UTMALDG.4D.2CTA [UR8], [UR28], desc[UR40] ;  /* 0x000028081c0075b4 */ /* 0x0009f40008219000 */
[----:B------:R-:W-:Y:S07]  /*1e50*/  @UP0 UIADD3 UR7, UPT, UPT, UR24, URZ, URZ ;  /* 0x000000ff18070290 */ /* 0x000fee000fffe0ff */
[----:B------:R-:W-:Y:S01]  /*1e60*/  UMOV UR24, UR7 ;  /* 0x0000000700187c82 */ /* 0x000fe20008000000 */
[----:B--2---:R-:W-:Y:S01]  /*1e70*/  UMOV UR6, UR26 ;  /* 0x0000001a00067c82 */ /* 0x004fe20008000000 */
[----:B----4-:R-:W-:Y:S02]  /*1e80*/  USEL UR13, UR22, URZ, UP0 ;  /* 0x000000ff160d7287 */ /* 0x010fe40008000000 */
[----:B------:R-:W-:Y:S02]  /*1e90*/  UISETP.NE.AND UP0, UPT, UR27, UR34, UPT ;  /* 0x000000221b00728c */ /* 0x000fe4000bf05270 */
[----:B------:R-:W-:Y:S07]  /*1ea0*/  USEL UR12, UR32, URZ, UP2 ;  /* 0x000000ff200c7287 */ /* 0x000fee0009000000 */
[----:B---3--:R-:W-:Y:S05]  /*1eb0*/  BRA.U UP0, `(.L_x_28) ;  /* 0xfffffffd00147547 */ /* 0x008fea000b83ffff */
.L_x_22:
[----:B------:R-:W-:Y:S01]  /*1ec0*/  ULEA UR4, UR26, UR25, 0x3 ;  /* 0x000000191a047291 */ /* 0x000fe2000f8e18ff */
[----:B-1----:R-:W-:Y:S01]  /*1ed0*/  MOV R0, UR23 ;  /* 0x0000001700007c02 */ /* 0x002fe20008000f00 */
[----:B------:R-:W-:Y:S01]  /*1ee0*/  @!P1 SYNCS.ARRIVE.TRANS64.A1T0 RZ, [UR25+0xc8], RZ ;  /* 0x0000c8ffffff99a7 */ /* 0x000fe20008100019 */
[----:B------:R-:W-:Y:S02]  /*1ef0*/  UISETP.GE.AND UP0, UPT, UR45, 0x1, UPT ;  /* 0x000000012d00788c */ /* 0x000fe4000bf06270 */
[----:B------:R-:W-:-:S04]  /*1f00*/  SHF.L.U32 R0, R0, 0x1f, RZ ;  /* 0x0000001f00007819 */ /* 0x000fc800000006ff */
[----:B--2---:R1:W2:Y:S03]  /*1f10*/  SYNCS.PHASECHK.TRANS64.TRYWAIT P0, [UR4+0x40], R0 ;  /* 0x00004000ff0075a7 */ /* 0x0042a60008001104 */
[----:B------:R-:W-:Y:S05]  /*1f20*/  BRA.U !UP0, `(.L_x_29) ;  /* 0x00000005085c7547 */ /* 0x000fea000b800000 */
        /* <DEDUP_REMOVED lines=16> */
[----:B------:R-:W-:-:S03]  /*2030*/  UMOV UR32, UR45 ;  /* 0x0000002d00207c82 */ /* 0x000fc60008000000 */
        /* <DEDUP_REMOVED lines=9> */
[----:B---3--:R-:W-:-:S11]  /*20d0*/  UMOV UR6, UR26 ;  /* 0x0000001a00067c82 */ /* 0x008fd60008000000 */
.L_x_35:
[----:B------:R-:W-:Y:S01]  /*20e0*/  @!P3 MOV R3, 0xc000 ;  /* 0x0000c0000003b802 */ /* 0x000fe20000000f00 */
[----:B------:R-:W-:Y:S01]  /*20f0*/  ULEA UR17, UR6, UR25, 0x3 ;  /* 0x0000001906117291 */ /* 0x000fe2000f8e18ff */
[----:B-12---:R-:W-:Y:S11]  /*2100*/  @P0 BRA `(.L_x_30) ;  /* 0x0000000000100947 */ /* 0x006ff60003800000 */
[----:B------:R-:W-:Y:S04]  /*2110*/  MOV R0, UR23 ;  /* 0x0000001700007c02 */ /* 0x000fe80008000f00 */
[----:B------:R-:W-:Y:S04]  /*2120*/  SHF.L.U32 R5, R0, 0x1f, RZ ;  /* 0x0000001f00057819 */ /* 0x000fe800000006ff */
[----:B------:R-:W1:Y:S02]  /*2130*/  SYNCS.PHASECHK.TRANS64.TRYWAIT P0, [UR17+0x40], R5 ;  /* 0x00004005ff0075a7 */ /* 0x000e640008001111 */
[----:B-1----:R-:W-:Y:S05]  /*2140*/  @!P0 BRA `(.L_x_31) ;  /* 0x0000007c00a48947 */ /* 0x002fea0003800000 */
.L_x_30:
[----:B------:R2:W-:Y:S01]  /*2150*/  @!P3 SYNCS.ARRIVE.TRANS64 RZ, [UR17], R3 ;  /* 0x00000003ffffb9a7 */ /* 0x0005e20008000011 */
[----:B------:R-:W-:Y:S04]  /*2160*/  ULOP3.LUT UR7, UR33, 0x2, URZ, 0xfc, !UPT ;  /* 0x0000000221077892 */ /* 0x000fe8000f8efcff */
[----:B------:R-:W-:Y:S09]  /*2170*/  UISETP.NE.AND UP0, UPT, UR7, 0x2, UPT ;  /* 0x000000020700788c */ /* 0x000ff2000bf05270 */
[----:B------:R-:W-:Y:S05]  /*2180*/  BRA.U UP0, `(.L_x_32) ;  /* 0x0000000100047547 */ /* 0x000fea000b800000 */
[----:B----4-:R-:W-:Y:S05]  /*2190*/  BPT.TRAP 0x1 ;  /* 0x000000040000795c */ /* 0x010fea0000300000 */
.L_x_32:
[----:B------:R-:W-:Y:S04]  /*21a0*/  BSSY.RECONVERGENT B0, `(.L_x_33) ;  /* 0x0000003000007945 */ /* 0x000fe80003800200 */
[----:B------:R-:W-:Y:S05]  /*21b0*/  @P2 BRA `(.L_x_34) ;  /* 0x0000000000042947 */ /* 0x000fea0003800000 */
[----:B----4-:R-:W-:Y:S05]  /*21c0*/  BPT.TRAP 0x1 ;  /* 0x000000040000795c */ /* 0x010fea0000300000 */
.L_x_34:
[----:B----4-:R-:W-:Y:S05]  /*21d0*/  BSYNC.RECONVERGENT B0 ;  /* 0x0000000000007941 */ /* 0x010fea0003800200 */
.L_x_33:
        /* <DEDUP_REMOVED lines=26> */
[----:B------:R-:W-:Y:S01]  /*2380*/  UIADD3 UR7, UPT, UPT, UR24, 0x1, URZ ;  /* 0x0000000118077890 */ /* 0x000fe2000fffe0ff */
[----:B------:R-:W-:Y:S01]  /*2390*/  UMOV UR40, 0x0 ;  /* 0x0000000000287882 */ /* 0x000fe20000000000 */
[----:B------:R-:W-:Y:S01]  /*23a0*/  UMOV UR41, 0x10000000 ;  /* 0x1000000000297882 */ /* 0x000fe20000000000 */
[----:B------:R-:W-:Y:S01]  /*23b0*/  UMOV UR9, UR17 ;  /* 0x0000001100097c82 */ /* 0x000fe20008000000 */
[----:B------:R2:W-:Y:S01]  /*23c0*/  UTMALDG.4D.IM2COL.2CTA [UR16], [UR30], UR6, desc[UR40] ;  /* 0x000028101e0073b4 */ /* 0x0005e20008259006 */
[----:B------:R-:W-:Y:S04]  /*23d0*/  UMOV UR11, UR18 ;  /* 0x00000012000b7c82 */ /* 0x000fe80008000000 */
[----:B------:R-:W-:Y:S04]  /*23e0*/  @UP2 UIADD3 UR22, UPT, UPT, UR13, URZ, URZ ;  /* 0x000000ff0d162290 */ /* 0x000fe8000fffe0ff */
[----:B------:R-:W-:Y:S01]  /*23f0*/  UISETP.NE.AND UP0, UPT, UR22, UR43, UPT ;  /* 0x0000002b1600728c */ /* 0x000fe2000bf05270 */
[----:B------:R4:W-:Y:S10]  /*2400*/  UTMALDG.4D.2CTA [UR8], [UR28], desc[UR40] ;  /* 0x000028081c0075b4 */ /* 0x0009f40008219000 */
[----:B------:R-:W-:Y:S07]  /*2410*/  @UP0 UIADD3 UR7, UPT, UPT, UR24, URZ, URZ ;  /* 0x000000ff18070290 */ /* 0x000fee000fffe0ff */
[----:B------:R-:W-:Y:S01]  /*2420*/  UMOV UR24, UR7 ;  /* 0x0000000700187c82 */ /* 0x000fe20008000000 */
[----:B--2---:R-:W-:Y:S02]  /*2430*/  UIADD3 UR6, UPT, UPT, UR32, -0x1, URZ ;  /* 0xffffffff20067890 */ /* 0x004fe4000fffe0ff */
[----:B----4-:R-:W-:Y:S02]  /*2440*/  USEL UR13, UR22, URZ, UP0 ;  /* 0x000000ff160d7287 */ /* 0x010fe40008000000 */
[----:B------:R-:W-:Y:S02]  /*2450*/  UISETP.GT.U32.AND UP0, UPT, UR32, 0x1, UPT ;  /* 0x000000012000788c */ /* 0x000fe4000bf04070 */
[----:B------:R-:W-:Y:S01]  /*2460*/  USEL UR12, UR27, URZ, UP2 ;  /* 0x000000ff1b0c7287 */ /* 0x000fe20009000000 */
[----:B------:R-:W-:Y:S01]  /*2470*/  UMOV UR32, UR6 ;  /* 0x0000000600207c82 */ /* 0x000fe20008000000 */
[----:B------:R-:W-:Y:S05]  /*2480*/  UMOV UR6, UR26 ;  /* 0x0000001a00067c82 */ /* 0x000fea0008000000 */
[----:B---3--:R-:W-:Y:S05]  /*2490*/  BRA.U UP0, `(.L_x_35) ;  /* 0xfffffffd00107547 */ /* 0x008fea000b83ffff */
.L_x_29:
[----:B------:R-:W-:Y:S01]  /*24a0*/  SHF.L.U32 R3, R2, 0x1f, RZ ;  /* 0x0000001f02037819 */ /* 0x000fe200000006ff */
[----:B------:R-:W-:-:S03]  /*24b0*/  NOP ;  /* 0x0000000000007918 */ /* 0x000fc60000000000 */
[----:B-12---:R-:W1:Y:S02]  /*24c0*/  SYNCS.PHASECHK.TRANS64.TRYWAIT P0, [UR25+0xd0], R3 ;  /* 0x0000d003ff0075a7 */ /* 0x006e640008001119 */
[----:B-1----:R-:W-:Y:S05]  /*24d0*/  @!P0 BRA `(.L_x_36) ;  /* 0x0000007800d88947 */ /* 0x002fea0003800000 */
.L_x_149:
[----:B------:R-:W2:Y:S01]  /*24e0*/  LDS.128 R4, [UR25+0x110] ;  /* 0x00011019ff047984 */ /* 0x000ea20008000c00 */
[----:B------:R-:W-:Y:S02]  /*24f0*/  UIADD3 UR4, UPT, UPT, UR25, 0xd8, URZ ;  /* 0x000000d819047890 */ /* 0x000fe4000fffe0ff */
[----:B------:R-:W-:Y:S01]  /*2500*/  UISETP.GE.AND UP0, UPT, UR39, 0x1, UPT ;  /* 0x000000012700788c */ /* 0x000fe2000bf06270 */
[----:B------:R-:W-:Y:S01]  /*2510*/  @!PT LDS RZ, [RZ] ;  /* 0x00000000fffff984 */ /* 0x000fe20000000800 */
[----:B------:R-:W-:Y:S01]  /*2520*/  @!PT LDS RZ, [RZ] ;  /* 0x00000000fffff984 */ /* 0x000fe20000000800 */
[----:B------:R-:W-:Y:S01]  /*2530*/  @!PT LDS RZ, [RZ] ;  /* 0x00000000fffff984 */ /* 0x000fe20000000800 */
[----:B------:R-:W-:Y:S01]  /*2540*/  @!PT LDS RZ, [RZ] ;  /* 0x00000000fffff984 */ /* 0x000fe20000000800 */
[----:B------:R3:W-:Y:S06]  /*2550*/  MEMBAR.ALL.CTA ;  /* 0x0000000000007992 */ /* 0x0007ec0000008000 */
[----:B---3--:R-:W3:Y:S01]  /*2560*/  FENCE.VIEW.ASYNC.S ;  /* 0x00000000000073c6 */ /* 0x008ee20000000000 */
[----:B------:R-:W-:-:S09]  /*2570*/  UPRMT UR4, URZ, 0x654, UR4 ;  /* 0x00000654ff047896 */ /* 0x000fd20008000004 */
[----:B---3--:R-:W-:Y:S01]  /*2580*/  SYNCS.ARRIVE.TRANS64.RED.A1T0 RZ, [UR4], RZ ;  /* 0x000000ffffff79a7 */ /* 0x008fe20008100404 */
[----:B--2---:R-:W-:-:S13]  /*2590*/  LOP3.LUT P0, RZ, R6, 0x1, RZ, 0xc0, !PT ;  /* 0x0000000106ff7812 */ /* 0x004fda000780c0ff */
[----:B------:R-:W-:Y:S01]  /*25a0*/  VOTEU.ANY UP1, P0 ;  /* 0x0000000000ff7886 */ /* 0x000fe20000020100 */
[----:B------:R-:W-:-:S13]  /*25b0*/  PLOP3.LUT P0, PT, PT, PT, UP1, 0x80, 0x8 ;  /* 0x000000000008781c */ /* 0x000fda0003f0f018 */
[----:B-1----:R-:W-:Y:S02]  /*25c0*/  @P0 MOV R0, R4 ;  /* 0x0000000400000202 */ /* 0x002fe40000000f00 */
[----:B------:R-:W-:Y:S02]  /*25d0*/  @P0 LOP3.LUT R4, R5, 0xffff, RZ, 0xc0, !PT ;  /* 0x0000ffff05040812 */ /* 0x000fe400078ec0ff */
[----:B------:R-:W-:Y:S02]  /*25e0*/  @P0 R2UR UR6, R0 ;  /* 0x00000000000602ca */ /* 0x000fe400000e0000 */
[----:B------:R-:W-:-:S11]  /*25f0*/  @P0 R2UR UR5, R4 ;  /* 0x00000000040502ca */ /* 0x000fd600000e0000 */
[----:B------:R-:W-:Y:S02]  /*2600*/  @UP1 UMOV UR42, UR6 ;  /* 0x00000006002a1c82 */ /* 0x000fe40008000000 */
[----:B------:R-:W-:Y:S01]  /*2610*/  @UP1 UMOV UR38, UR5 ;  /* 0x0000000500261c82 */ /* 0x000fe20008000000 */
[----:B------:R-:W-:Y:S05]  /*2620*/  BRA.U !UP0, `(.L_x_37) ;  /* 0x0000000108d47547 */ /* 0x000fea000b800000 */
[----:B------:R-:W1:Y:S01]  /*2630*/  LDCU.128 UR16, c[0x0][0xb10] ;  /* 0x00016200ff1077ac */ /* 0x000e620008000c00 */
[----:B------:R-:W2:Y:S01]  /*2640*/  LDCU UR21, c[0x0][0xb20] ;  /* 0x00016400ff1577ac */ /* 0x000ea20008000800 */
[----:B------:R-:W3:Y:S01]  /*2650*/  LDCU UR20, c[0x0][0xb0c] ;  /* 0x00016180ff1477ac */ /* 0x000ee20008000800 */
[----:B------:R-:W4:Y:S01]  /*2660*/  LDCU.64 UR8, c[0x0][0xb28] ;  /* 0x00016500ff0877ac */ /* 0x000f220008000a00 */
[----:B------:R-:W-:Y:S02]  /*2670*/  UISETP.NE.AND UP3, UPT, UR39, 0x1, UPT ;  /* 0x000000012700788c */ /* 0x000fe4000bf65270 */
[----:B-1----:R-:W-:Y:S02]  /*2680*/  UIMAD.WIDE.U32 UR4, UR46, UR19, URZ ;  /* 0x000000132e0472a5 */ /* 0x002fe4000f8e00ff */
[----:B------:R-:W-:Y:S02]  /*2690*/  UIMAD.WIDE.U32 UR6, UR47, UR16, URZ ;  /* 0x000000102f0672a5 */ /* 0x000fe4000f8e00ff */
[----:B------:R-:W-:-:S02]  /*26a0*/  UISETP.NE.AND UP0, UPT, UR18, 0x1, UPT ;  /* 0x000000011200788c */ /* 0x000fc4000bf05270 */
[----:B------:R-:W-:Y:S01]  /*26b0*/  UIMAD.WIDE.U32 UR14, UR38, UR19, URZ ;  /* 0x00000013260e72a5 */ /* 0x000fe2000f8e00ff */
[----:B------:R-:W-:Y:S01]  /*26c0*/  UMOV UR4, UR5 ;  /* 0x0000000500047c82 */ /* 0x000fe20008000000 */
[----:B---3--:R-:W-:Y:S02]  /*26d0*/  UISETP.NE.AND UP2, UPT, UR20, 0x1, UPT ;  /* 0x000000011400788c */ /* 0x008fe4000bf45270 */
[----:B--2---:R-:W-:Y:S02]  /*26e0*/  USHF.R.U32.HI UR5, URZ, UR21, UR4 ;  /* 0x00000015ff057299 */ /* 0x004fe40008011604 */
[----:B------:R-:W-:Y:S01]  /*26f0*/  UIMAD.WIDE.U32 UR12, UR42, UR16, URZ ;  /* 0x000000102a0c72a5 */ /* 0x000fe2000f8e00ff */
[----:B------:R-:W-:Y:S01]  /*2700*/  UMOV UR4, UR7 ;  /* 0x0000000700047c82 */ /* 0x000fe20008000000 */
[----:B------:R-:W-:Y:S02]  /*2710*/  USEL UR5, UR46, UR5, !UP0 ;  /* 0x000000052e057287 */ /* 0x000fe4000c000000 */
[----:B------:R-:W-:-:S02]  /*2720*/  USHF.R.U32.HI UR4, URZ, UR17, UR4 ;  /* 0x00000011ff047299 */ /* 0x000fc40008011604 */
[----:B----4-:R-:W-:Y:S02]  /*2730*/  UIMAD.WIDE.U32 UR10, UR5, UR8, URZ ;  /* 0x00000008050a72a5 */ /* 0x010fe4000f8e00ff */
[----:B------:R-:W-:Y:S01]  /*2740*/  USEL UR6, UR47, UR4, !UP2 ;  /* 0x000000042f067287 */ /* 0x000fe2000d000000 */
[----:B------:R-:W-:Y:S02]  /*2750*/  UMOV UR12, UR13 ;  /* 0x0000000d000c7c82 */ /* 0x000fe40008000000 */
[----:B------:R-:W-:Y:S01]  /*2760*/  UMOV UR4, UR15 ;  /* 0x0000000f00047c82 */ /* 0x000fe20008000000 */
[----:B------:R-:W-:Y:S01]  /*2770*/  UIMAD.WIDE.U32 UR14, UR6, UR8, URZ ;  /* 0x00000008060e72a5 */ /* 0x000fe2000f8e00ff */
[----:B------:R-:W-:Y:S01]  /*2780*/  UMOV UR10, UR11 ;  /* 0x0000000b000a7c82 */ /* 0x000fe20008000000 */
[----:B------:R-:W-:Y:S02]  /*2790*/  USHF.R.U32.HI UR4, URZ, UR21, UR4 ;  /* 0x00000015ff047299 */ /* 0x000fe40008011604 */
[----:B------:R-:W-:-:S03]  /*27a0*/  @UP3 USHF.R.U32.HI UR5, URZ, UR9, UR10 ;  /* 0x00000009ff053299 */ /* 0x000fc6000801160a */
[----:B------:R-:W-:Y:S01]  /*27b0*/  UMOV UR14, UR15 ;  /* 0x0000000f000e7c82 */ /* 0x000fe20008000000 */
[----:B------:R-:W-:Y:S02]  /*27c0*/  USHF.R.U32.HI UR17, URZ, UR17, UR12 ;  /* 0x00000011ff117299 */ /* 0x000fe4000801160c */
[----:B------:R-:W-:Y:S02]  /*27d0*/  USEL UR4, UR38, UR4, !UP0 ;  /* 0x0000000426047287 */ /* 0x000fe4000c000000 */
[----:B------:R-:W-:Y:S02]  /*27e0*/  @UP3 USHF.R.U32.HI UR6, URZ, UR9, UR14 ;  /* 0x00000009ff063299 */ /* 0x000fe4000801160e */
[----:B------:R-:W-:Y:S02]  /*27f0*/  UIMAD UR7, UR39, UR5, URZ ;  /* 0x00000005270772a4 */ /* 0x000fe4000f8e02ff */
[----:B------:R-:W-:Y:S02]  /*2800*/  USEL UR5, UR42, UR17, !UP2 ;  /* 0x000000112a057287 */ /* 0x000fe4000d000000 */
[----:B------:R-:W-:-:S02]  /*2810*/  UIMAD UR10, UR39, UR6, URZ ;  /* 0x00000006270a72a4 */ /* 0x000fc4000f8e02ff */
[----:B------:R-:W-:Y:S02]  /*2820*/  UISETP.GE.AND UP0, UPT, UR4, UR7, UPT ;  /* 0x000000070400728c */ /* 0x000fe4000bf06270 */
[----:B------:R-:W-:Y:S02]  /*2830*/  UIMAD.WIDE.U32 UR12, UR4, UR8, URZ ;  /* 0x00000008040c72a5 */ /* 0x000fe4000f8e00ff */
[----:B------:R-:W-:Y:S02]  /*2840*/  UISETP.GE.OR UP0, UPT, UR5, UR10, UP0 ;  /* 0x0000000a0500728c */ /* 0x000fe40008706670 */
[----:B------:R-:W-:Y:S02]  /*2850*/  UIMAD.WIDE.U32 UR10, UR5, UR8, URZ ;  /* 0x00000008050a72a5 */ /* 0x000fe4000f8e00ff */
[----:B------:R-:W-:Y:S01]  /*2860*/  UIADD3 UR12, UPT, UPT, -UR4, URZ, URZ ;  /* 0x000000ff040c7290 */ /* 0x000fe2000fffe1ff */
[----:B------:R-:W-:Y:S01]  /*2870*/  UMOV UR8, UR13 ;  /* 0x0000000d00087c82 */ /* 0x000fe20008000000 */
[----:B------:R-:W-:-:S02]  /*2880*/  UIADD3 UR10, UPT, UPT, -UR5, URZ, URZ ;  /* 0x000000ff050a7290 */ /* 0x000fc4000fffe1ff */
[----:B------:R-:W-:-:S03]  /*2890*/  USHF.R.U32.HI UR8, URZ, UR9, UR8 ;  /* 0x00000009ff087299 */ /* 0x000fc60008011608 */
[----:B------:R-:W-:Y:S01]  /*28a0*/  @!UP0 UMOV UR7, UR11 ;  /* 0x0000000b00078c82 */ /* 0x000fe20008000000 */
[----:B------:R-:W-:Y:S02]  /*28b0*/  UIMAD UR12, UR18, UR12, UR38 ;  /* 0x0000000c120c72a4 */ /* 0x000fe4000f8e0226 */
[----:B------:R-:W-:Y:S02]  /*28c0*/  USEL UR8, UR4, UR8, !UP3 ;  /* 0x0000000804087287 */ /* 0x000fe4000d800000 */
[----:B------:R-:W-:Y:S02]  /*28d0*/  @!UP0 USHF.R.U32.HI UR7, URZ, UR9, UR7 ;  /* 0x00000009ff078299 */ /* 0x000fe40008011607 */
[----:B------:R-:W-:Y:S02]  /*28e0*/  UIADD3 UR9, UPT, UPT, -UR8, URZ, URZ ;  /* 0x000000ff08097290 */ /* 0x000fe4000fffe1ff */
[----:B------:R-:W-:Y:S02]  /*28f0*/  @!UP0 USEL UR7, UR5, UR7, !UP3 ;  /* 0x0000000705078287 */ /* 0x000fe4000d800000 */
[----:B------:R-:W-:-:S02]  /*2900*/  UIMAD UR9, UR39, UR9, UR4 ;  /* 0x00000009270972a4 */ /* 0x000fc4000f8e0204 */
[----:B------:R-:W-:Y:S02]  /*2910*/  @!UP0 UIADD3 UR8, UPT, UPT, UR8, -UR7, URZ ;  /* 0x8000000708088290 */ /* 0x000fe4000fffe0ff */
[----:B------:R-:W-:Y:S02]  /*2920*/  @!UP0 UIMAD UR7, UR9, UR6, UR7 ;  /* 0x00000006090782a4 */ /* 0x000fe4000f8e0207 */
[----:B------:R-:W-:Y:S02]  /*2930*/  @!UP0 UIMAD UR4, UR39, UR8, UR5 ;  /* 0x00000008270482a4 */ /* 0x000fe4000f8e0205 */
[----:B------:R-:W-:Y:S02]  /*2940*/  UIMAD UR6, UR20, UR10, UR42 ;  /* 0x0000000a140672a4 */ /* 0x000fe4000f8e022a */
[----:B------:R-:W-:Y:S01]  /*2950*/  UIMAD UR38, UR4, UR18, UR12 ;  /* 0x00000012042672a4 */ /* 0x000fe2000f8e020c */
[----:B------:R-:W-:Y:S02]  /*2960*/  @!UP0 UMOV UR5, UR7 ;  /* 0x0000000700058c82 */ /* 0x000fe40008000000 */
[----:B------:R-:W-:-:S12]  /*2970*/  UIMAD UR42, UR5, UR20, UR6 ;  /* 0x00000014052a72a4 */ /* 0x000fd8000f8e0206 */
.L_x_37:
[----:B------:R-:W1:Y:S02]  /*2980*/  LDCU UR4, c[0x0][0xb30] ;  /* 0x00016600ff0477ac */ /* 0x000e640008000800 */
[----:B-1----:R-:W-:-:S09]  /*2990*/  UISETP.NE.AND UP0, UPT, UR4, 0x1, UPT ;  /* 0x000000010400788c */ /* 0x002fd2000bf05270 */
[----:B------:R-:W-:Y:S05]  /*29a0*/  BRA.U UP0, `(.L_x_38) ;  /* 0x0000000100447547 */ /* 0x000fea000b800000 */
[----:B------:R-:W1:Y:S01]  /*29b0*/  LDCU.128 UR8, c[0x0][0xb10] ;  /* 0x00016200ff0877ac */ /* 0x000e620008000c00 */
[----:B------:R-:W2:Y:S01]  /*29c0*/  LDCU UR12, c[0x0][0xb0c] ;  /* 0x00016180ff0c77ac */ /* 0x000ea20008000800 */
[----:B------:R-:W3:Y:S01]  /*29d0*/  LDCU UR13, c[0x0][0xb20] ;  /* 0x00016400ff0d77ac */ /* 0x000ee20008000800 */
[----:B-1----:R-:W-:Y:S02]  /*29e0*/  UIMAD.WIDE.U32 UR6, UR42, UR8, URZ ;  /* 0x000000082a0672a5 */ /* 0x002fe4000f8e00ff */
[----:B------:R-:W-:Y:S02]  /*29f0*/  UIMAD.WIDE.U32 UR4, UR38, UR11, URZ ;  /* 0x0000000b260472a5 */ /* 0x000fe4000f8e00ff */
[----:B--2---:R-:W-:Y:S02]  /*2a00*/  UISETP.NE.AND UP2, UPT, UR12, 0x1, UPT ;  /* 0x000000010c00788c */ /* 0x004fe4000bf45270 */
[----:B------:R-:W-:Y:S01]  /*2a10*/  UISETP.NE.AND UP0, UPT, UR10, 0x1, UPT ;  /* 0x000000010a00788c */ /* 0x000fe2000bf05270 */
[----:B------:R-:W-:-:S02]  /*2a20*/  UMOV UR6, UR7 ;  /* 0x0000000700067c82 */ /* 0x000fc40008000000 */
[----:B------:R-:W-:Y:S01]  /*2a30*/  UMOV UR4, UR5 ;  /* 0x0000000500047c82 */ /* 0x000fe20008000000 */
[----:B------:R-:W-:Y:S02]  /*2a40*/  USHF.R.U32.HI UR6, URZ, UR9, UR6 ;  /* 0x00000009ff067299 */ /* 0x000fe40008011606 */
[----:B---3--:R-:W-:Y:S02]  /*2a50*/  USHF.R.U32.HI UR4, URZ, UR13, UR4 ;  /* 0x0000000dff047299 */ /* 0x008fe40008011604 */
[----:B------:R-:W-:Y:S02]  /*2a60*/  USEL UR5, UR42, UR6, !UP2 ;  /* 0x000000062a057287 */ /* 0x000fe4000d000000 */
[----:B------:R-:W-:-:S04]  /*2a70*/  USEL UR4, UR38, UR4, !UP0 ;  /* 0x0000000426047287 */ /* 0x000fc8000c000000 */
[----:B------:R-:W-:Y:S02]  /*2a80*/  UIADD3 UR6, UPT, UPT, UR5, -UR4, URZ ;  /* 0x8000000405067290 */ /* 0x000fe4000fffe0ff */
[----:B------:R-:W-:Y:S02]  /*2a90*/  UIADD3 UR4, UPT, UPT, -UR5, UR4, URZ ;  /* 0x0000000405047290 */ /* 0x000fe4000fffe1ff */
[----:B------:R-:W-:Y:S02]  /*2aa0*/  UIMAD UR38, UR6, UR10, UR38 ;  /* 0x0000000a062672a4 */ /* 0x000fe4000f8e0226 */
[----:B------:R-:W-:-:S12]  /*2ab0*/  UIMAD UR42, UR4, UR12, UR42 ;  /* 0x0000000c042a72a4 */ /* 0x000fd8000f8e022a */
.L_x_38:
[----:B------:R-:W-:Y:S01]  /*2ac0*/  R2UR UR5, R96 ;  /* 0x00000000600572ca */ /* 0x000fe200000e0000 */
[----:B------:R-:W-:Y:S01]  /*2ad0*/  UMOV UR27, UR34 ;  /* 0x00000022001b7c82 */ /* 0x000fe20008000000 */
[----:B------:R-:W-:Y:S02]  /*2ae0*/  R2UR UR4, R95 ;  /* 0x000000005f0472ca */ /* 0x000fe400000e0000 */
[----:B------:R-:W-:Y:S02]  /*2af0*/  PLOP3.LUT P1, PT, PT, PT, PT, 0x80, 0x8 ;  /* 0x000000000008781c */ /* 0x000fe40003f2f070 */
[----:B------:R-:W-:-:S07]  /*2b00*/  LOP3.LUT R2, R2, 0x1, RZ, 0x3c, !PT ;  /* 0x0000000102027812 */ /* 0x000fce00078e3cff */
[----:B------:R-:W-:Y:S02]  /*2b10*/  UIADD3 UR51, UPT, UPT, UR42, UR5, URZ ;  /* 0x000000052a337290 */ /* 0x000fe4000fffe0ff */
[----:B------:R-:W-:Y:S01]  /*2b20*/  UIADD3 UR21, UPT, UPT, UR38, UR4, URZ ;  /* 0x0000000426157290 */ /* 0x000fe2000fffe0ff */
[----:B------:R-:W-:Y:S11]  /*2b30*/  BRA.U UP1, `(.L_x_39) ;  /* 0xffffffed013c7547 */ /* 0x000ff6000b83ffff */
[----:B------:R-:W-:Y:S01]  /*2b40*/  UIADD3 UR25, UPT, UPT, UR25, 0x40, URZ ;  /* 0x0000004019197890 */ /* 0x000fe2000fffe0ff */
[----:B------:R-:W-:-:S03]  /*2b50*/  MOV R3, UR23 ;  /* 0x0000001700037c02 */ /* 0x000fc60008000f00 */
[----:B------:R-:W-:Y:S01]  /*2b60*/  ULEA UR4, UR26, UR25, 0x3 ;  /* 0x000000191a047291 */ /* 0x000fe2000f8e18ff */
[----:B------:R-:W-:-:S08]  /*2b70*/  SHF.L.U32 R3, R3, 0x1f, RZ ;  /* 0x0000001f03037819 */ /* 0x000fd000000006ff */
[----:B------:R-:W1:Y:S02]  /*2b80*/  SYNCS.PHASECHK.TRANS64.TRYWAIT P0, [UR4], R3 ;  /* 0x00000003ff0075a7 */ /* 0x000e640008001104 */
[----:B-1----:R-:W-:Y:S05]  /*2b90*/  @!P0 BRA `(.L_x_40) ;  /* 0x0000007400408947 */ /* 0x002fea0003800000 */
.L_x_151:
[----:B------:R-:W-:-:S04]  /*2ba0*/  UIADD3 UR4, UPT, UPT, UR26, 0x1, URZ ;  /* 0x000000011a047890 */ /* 0x000fc8000fffe0ff */
[----:B------:R-:W-:-:S04]  /*2bb0*/  UISETP.NE.AND UP0, UPT, UR4, 0x8, UPT ;  /* 0x000000080400788c */ /* 0x000fc8000bf05270 */
[----:B------:R-:W-:Y:S02]  /*2bc0*/  USEL UR5, URZ, 0x1, UP0 ;  /* 0x00000001ff057887 */ /* 0x000fe40008000000 */
[----:B------:R-:W-:Y:S02]  /*2bd0*/  USEL UR4, UR4, URZ, UP0 ;  /* 0x000000ff04047287 */ /* 0x000fe40008000000 */
[----:B------:R-:W-:Y:S02]  /*2be0*/  ULOP3.LUT UR6, UR23, UR5, URZ, 0x3c, !UPT ;  /* 0x0000000517067292 */ /* 0x000fe4000f8e3cff */
[----:B------:R-:W-:-:S04]  /*2bf0*/  ULEA UR5, UR4, UR25, 0x3 ;  /* 0x0000001904057291 */ /* 0x000fc8000f8e18ff */
[----:B-1----:R-:W-:-:S04]  /*2c00*/  MOV R3, UR6 ;  /* 0x0000000600037c02 */ /* 0x002fc80008000f00 */
[----:B------:R-:W-:-:S04]  /*2c10*/  SHF.L.U32 R3, R3, 0x1f, RZ ;  /* 0x0000001f03037819 */ /* 0x000fc800000006ff */
[----:B------:R-:W1:Y:S02]  /*2c20*/  SYNCS.PHASECHK.TRANS64.TRYWAIT P0, [UR5], R3 ;  /* 0x00000003ff0075a7 */ /* 0x000e640008001105 */
[----:B-1----:R-:W-:Y:S05]  /*2c30*/  @!P0 BRA `(.L_x_41) ;  /* 0x0000007400308947 */ /* 0x002fea0003800000 */
.L_x_153:
        /* <DEDUP_REMOVED lines=10> */
.L_x_155:
        /* <DEDUP_REMOVED lines=10> */
.L_x_157:
        /* <DEDUP_REMOVED lines=10> */
.L_x_159:
        /* <DEDUP_REMOVED lines=10> */
.L_x_161:
        /* <DEDUP_REMOVED lines=10> */
.L_x_163:
[----:B------:R-:W-:-:S04]  /*2f60*/  UIADD3 UR4, UPT, UPT, UR4, 0x1, URZ ;  /* 0x0000000104047890 */ /* 0x000fc8000fffe0ff */
[----:B------:R-:W-:-:S04]  /*2f70*/  UISETP.NE.AND UP0, UPT, UR4, 0x8, UPT ;  /* 0x000000080400788c */ /* 0x000fc8000bf05270 */
[----:B------:R-:W-:Y:S02]  /*2f80*/  USEL UR5, URZ, 0x1, UP0 ;  /* 0x00000001ff057887 */ /* 0x000fe40008000000 */
[----:B------:R-:W-:Y:S02]  /*2f90*/  USEL UR4, UR4, URZ, UP0 ;  /* 0x000000ff04047287 */ /* 0x000fe40008000000 */
[----:B------:R-:W-:Y:S02]  /*2fa0*/  ULOP3.LUT UR5, UR6, UR5, URZ, 0x3c, !UPT ;  /* 0x0000000506057292 */ /* 0x000fe4000f8e3cff */
[----:B------:R-:W-:-:S04]  /*2fb0*/  ULEA UR4, UR4, UR25, 0x3 ;  /* 0x0000001904047291 */ /* 0x000fc8000f8e18ff */
[----:B------:R-:W-:Y:S02]  /*2fc0*/  IMAD.U32 R2, RZ, RZ, UR5 ;  /* 0x00000005ff027e24 */ /* 0x000fe4000f8e00ff */
[----:B-1----:R-:W-:-:S03]  /*2fd0*/  MOV R0, UR4 ;  /* 0x0000000400007c02 */ /* 0x002fc60008000f00 */
[----:B------:R-:W-:-:S07]  /*2fe0*/  SHF.L.U32 R3, R2, 0x1f, RZ ;  /* 0x0000001f02037819 */ /* 0x000fce00000006ff */
.L_x_47:
[----:B-1----:R1:W2:Y:S02]  /*2ff0*/  SYNCS.PHASECHK.TRANS64.TRYWAIT P0, [R0+URZ], R3 ;  /* 0x00000003000075a7 */ /* 0x0022a400080011ff */
[----:B--2---:R-:W-:Y:S05]  /*3000*/  @!P0 NANOSLEEP.SYNCS 0x989680 ;  /* 0x009896800000895d */ /* 0x004fea0003900000 */
[----:B------:R-:W2:Y:S02]  /*3010*/  @!P0 SYNCS.PHASECHK.TRANS64 P0, [R0+URZ], R3 ;  /* 0x00000003000085a7 */ /* 0x000ea400080010ff */
[----:B--2---:R-:W-:Y:S05]  /*3020*/  @P0 EXIT ;  /* 0x000000000000094d */ /* 0x004fea0003800000 */
[----:B------:R-:W-:Y:S05]  /*3030*/  BRA `(.L_x_47) ;  /* 0xfffffffc00ec7947 */ /* 0x000fea000383ffff */
.L_x_21:
[----:B------:R-:W2:Y:S02]  /*3040*/  S2UR UR4, SR_CgaCtaId ;  /* 0x00000000000479c3 */ /* 0x000ea40000008800 */
[----:B--2---:R-:W-:-:S04]  /*3050*/  UISETP.NE.AND UP0, UPT, UR4, URZ, UPT ;  /* 0x000000ff0400728c */ /* 0x004fc8000bf05270 */
[----:B------:R-:W-:-:S09]  /*3060*/  UISETP.NE.OR UP0, UPT, UR18, 0x1, UP0 ;  /* 0x000000011200788c */ /* 0x000fd20008705670 */
[----:B------:R-:W-:Y:S05]  /*3070*/  BRA.U UP0, `(.L_x_48) ;  /* 0x0000000100b47547 */ /* 0x000fea000b800000 */
[----:B------:R-:W2:Y:S01]  /*3080*/  S2UR UR5, SR_CgaCtaId ;  /* 0x00000000000579c3 */ /* 0x000ea20000008800 */
[----:B------:R-:W-:Y:S01]  /*3090*/  UMOV UR4, 0x400 ;  /* 0x0000040000047882 */ /* 0x000fe20000000000 */
[----:B------:R-:W-:Y:S01]  /*30a0*/  HFMA2 R2, -RZ, RZ, 0, 5.9604644775390625e-08 ;  /* 0x00000001ff027431 */ /* 0x000fe200000001ff */
[----:B------:R-:W-:Y:S01]  /*30b0*/  ISETP.GE.U32.AND P0, PT, R3, 0x2, PT ;  /* 0x000000020300780c */ /* 0x000fe20003f06070 */
[----:B------:R-:W-:Y:S01]  /*30c0*/  IMAD.MOV.U32 R8, RZ, RZ, RZ ;  /* 0x000000ffff087224 */ /* 0x000fe200078e00ff */
[----:B--2---:R-:W-:-:S04]  /*30d0*/  ULEA UR4, UR5, UR4, 0x18 ;  /* 0x0000000405047291 */ /* 0x004fc8000f8ec0ff */
[----:B------:R-:W-:Y:S02]  /*30e0*/  UIADD3 UR5, UPT, UPT, UR4, 0xd8, URZ ;  /* 0x000000d804057890 */ /* 0x000fe4000fffe0ff */
[----:B------:R-:W-:Y:S02]  /*30f0*/  UIADD3 UR8, UPT, UPT, UR4, 0xd0, URZ ;  /* 0x000000d004087890 */ /* 0x000fe4000fffe0ff */
[----:B------:R-:W-:-:S12]  /*3100*/  UPRMT UR5, URZ, 0x654, UR5 ;  /* 0x00000654ff057896 */ /* 0x000fd80008000005 */
.L_x_51:
[----:B------:R-:W-:Y:S01]  /*3110*/  SHF.L.U32 R7, R2, 0x1f, RZ ;  /* 0x0000001f02077819 */ /* 0x000fe200000006ff */
[----:B------:R-:W-:Y:S02]  /*3120*/  IMAD.U32 R4, RZ, RZ, UR8 ;  /* 0x00000008ff047e24 */ /* 0x000fe4000f8e00ff */
[----:B------:R-:W-:Y:S01]  /*3130*/  @!P0 IMAD.MOV.U32 R5, RZ, RZ, 0x10 ;  /* 0x00000010ff058424 */ /* 0x000fe200078e00ff */
[----:B------:R-:W2:Y:S02]  /*3140*/  SYNCS.PHASECHK.TRANS64.TRYWAIT P1, [UR4+0xd8], R7 ;  /* 0x0000d807ff0075a7 */ /* 0x000ea40008021104 */
[----:B------:R-:W-:-:S04]  /*3150*/  PRMT R9, R3, 0x654, R4 ;  /* 0x0000065403097816 */ /* 0x000fc80000000004 */
[----:B------:R-:W-:Y:S01]  /*3160*/  SEL R0, R9, R0, !P0 ;  /* 0x0000000009007207 */ /* 0x000fe20004000000 */
[----:B--2---:R-:W-:Y:S06]  /*3170*/  @!P1 BRA `(.L_x_49) ;  /* 0x0000007000709947 */ /* 0x004fec0003800000 */
.L_x_165:
[----:B------:R-:W-:Y:S01]  /*3180*/  UIADD3 UR6, UPT, UPT, UR4, 0x110, URZ ;  /* 0x0000011004067890 */ /* 0x000fe2000fffe0ff */
[----:B------:R3:W-:Y:S01]  /*3190*/  @!P0 SYNCS.ARRIVE.TRANS64.RED RZ, [R0+URZ], R5 ;  /* 0x0000000500ff89a7 */ /* 0x0007e200080004ff */
[----:B------:R-:W-:Y:S01]  /*31a0*/  UIADD3 UR7, UPT, UPT, UR4, 0xd0, URZ ;  /* 0x000000d004077890 */ /* 0x000fe2000fffe0ff */
[----:B------:R-:W-:-:S08]  /*31b0*/  LOP3.LUT R2, R2, 0x1, RZ, 0x3c, !PT ;  /* 0x0000000102027812 */ /* 0x000fd000078e3cff */
[----:B------:R-:W-:Y:S06]  /*31c0*/  UGETNEXTWORKID.BROADCAST [UR6], [UR7] ;  /* 0x00000000060073ca */ /* 0x000fec0008000100 */
[----:B---3--:R-:W-:-:S04]  /*31d0*/  SHF.L.U32 R5, R8, 0x1f, RZ ;  /* 0x0000001f08057819 */ /* 0x008fc800000006ff */
[----:B------:R-:W3:Y:S02]  /*31e0*/  SYNCS.PHASECHK.TRANS64.TRYWAIT P1, [UR4+0xd0], R5 ;  /* 0x0000d005ff0075a7 */ /* 0x000ee40008021104 */
[----:B---3--:R-:W-:Y:S05]  /*31f0*/  @!P1 BRA `(.L_x_50) ;  /* 0x0000007000689947 */ /* 0x008fea0003800000 */
.L_x_167:
[----:B--2---:R-:W2:Y:S01]  /*3200*/  LDS.128 R4, [UR4+0x110] ;  /* 0x00011004ff047984 */ /* 0x004ea20008000c00 */
[----:B------:R-:W-:Y:S01]  /*3210*/  LOP3.LUT R8, R8, 0x1, RZ, 0x3c, !PT ;  /* 0x0000000108087812 */ /* 0x000fe200078e3cff */
[----:B------:R-:W-:Y:S01]  /*3220*/  @!PT LDS RZ, [RZ] ;  /* 0x00000000fffff984 */ /* 0x000fe20000000800 */
[----:B------:R-:W-:Y:S01]  /*3230*/  @!PT LDS RZ, [RZ] ;  /* 0x00000000fffff984 */ /* 0x000fe20000000800 */
[----:B------:R-:W-:Y:S01]  /*3240*/  @!PT LDS RZ, [RZ] ;  /* 0x00000000fffff984 */ /* 0x000fe20000000800 */
[----:B------:R-:W-:Y:S01]  /*3250*/  @!PT LDS RZ, [RZ] ;  /* 0x00000000fffff984 */ /* 0x000fe20000000800 */
[----:B------:R3:W-:Y:S06]  /*3260*/  MEMBAR.ALL.CTA ;  /* 0x0000000000007992 */ /* 0x0007ec0000008000 */
[----:B---3--:R-:W3:Y:S02]  /*3270*/  FENCE.VIEW.ASYNC.S ;  /* 0x00000000000073c6 */ /* 0x008ee40000000000 */
[----:B---3--:R-:W-:Y:S01]  /*3280*/  SYNCS.ARRIVE.TRANS64.RED.A1T0 RZ, [UR5], RZ ;  /* 0x000000ffffff79a7 */ /* 0x008fe20008100405 */
[----:B--2---:R-:W-:-:S13]  /*3290*/  LOP3.LUT P1, RZ, R6, 0x1, RZ, 0xc0, !PT ;  /* 0x0000000106ff7812 */ /* 0x004fda000782c0ff */
[----:B------:R-:W-:Y:S05]  /*32a0*/  @P1 BRA `(.L_x_51) ;  /* 0xfffffffc00981947 */ /* 0x000fea000383ffff */
[----:B------:R-:W-:-:S04]  /*32b0*/  SHF.L.U32 R0, R2, 0x1f, RZ ;  /* 0x0000001f02007819 */ /* 0x000fc800000006ff */
[----:B------:R-:W2:Y:S02]  /*32c0*/  SYNCS.PHASECHK.TRANS64 P0, [UR4+0xd8], R0 ;  /* 0x0000d800ff0075a7 */ /* 0x000ea40008001004 */
[----:B-12---:R-:W-:Y:S05]  /*32d0*/  @P0 EXIT ;  /* 0x000000000000094d */ /* 0x006fea0003800000 */
[----:B------:R-:W-:-:S07]  /*32e0*/  MOV R0, UR4 ;  /* 0x0000000400007c02 */ /* 0x000fce0008000f00 */
.L_x_52:
[----:B-1----:R-:W-:-:S04]  /*32f0*/  SHF.L.U32 R3, R2, 0x1f, RZ ;  /* 0x0000001f02037819 */ /* 0x002fc800000006ff */
[----:B------:R1:W2:Y:S03]  /*3300*/  SYNCS.PHASECHK.TRANS64.TRYWAIT P0, [R0+URZ+0xd8], R3 ;  /* 0x0000d803000075a7 */ /* 0x0002a600080011ff */
[----:B--2---:R-:W-:Y:S05]  /*3310*/  @!P0 NANOSLEEP.SYNCS 0x989680 ;  /* 0x009896800000895d */ /* 0x004fea0003900000 */
[----:B------:R-:W2:Y:S02]  /*3320*/  @!P0 SYNCS.PHASECHK.TRANS64 P0, [R0+URZ+0xd8], R3 ;  /* 0x0000d803000085a7 */ /* 0x000ea400080010ff */
[----:B--2---:R-:W-:Y:S05]  /*3330*/  @P0 EXIT ;  /* 0x000000000000094d */ /* 0x004fea0003800000 */
[----:B------:R-:W-:Y:S05]  /*3340*/  BRA `(.L_x_52) ;  /* 0xfffffffc00e87947 */ /* 0x000fea000383ffff */
.L_x_48:
[----:B------:R-:W-:Y:S05]  /*3350*/  BRA.U UP4, `(.L_x_53) ;  /* 0x0000001104a07547 */ /* 0x000fea000b800000 */
[----:B------:R-:W2:Y:S01]  /*3360*/  S2UR UR4, SR_CgaCtaId ;  /* 0x00000000000479c3 */ /* 0x000ea20000008800 */
[----:B------:R-:W-:Y:S01]  /*3370*/  UMOV UR5, 0x40 ;  /* 0x0000004000057882 */ /* 0x000fe20000000000 */
[----:B------:R-:W-:Y:S01]  /*3380*/  NOP ;  /* 0x0000000000007918 */ /* 0x000fe20000000000 */
[----:B------:R-:W-:Y:S01]  /*3390*/  UMOV UR6, 0x400 ;  /* 0x0000040000067882 */ /* 0x000fe20000000000 */
[----:B--2---:R-:W-:Y:S02]  /*33a0*/  ULEA UR5, UR4, UR5, 0x18 ;  /* 0x0000000504057291 */ /* 0x004fe4000f8ec0ff */
[----:B------:R-:W-:-:S07]  /*33b0*/  ULEA UR6, UR4, UR6, 0x18 ;  /* 0x0000000604067291 */ /* 0x000fce000f8ec0ff */
[----:B------:R-:W2:Y:S02]  /*33c0*/  LDS.U8 R3, [UR5+0x1c] ;  /* 0x00001c05ff037984 */ /* 0x000ea40008000000 */
[----:B--2---:R-:W-:-:S13]  /*33d0*/  ISETP.NE.AND P0, PT, R3, RZ, PT ;  /* 0x000000ff0300720c */ /* 0x004fda0003f05270 */
[----:B------:R-:W-:Y:S05]  /*33e0*/  @P0 BRA `(.L_x_54) ;  /* 0x0000000400080947 */ /* 0x000fea0003800000 */
[----:B------:R-:W-:Y:S02]  /*33f0*/  UISETP.NE.U32.AND UP1, UPT, UR38, 0x1, UPT ;  /* 0x000000012600788c */ /* 0x000fe4000bf25070 */
[----:B------:R-:W-:-:S07]  /*3400*/  UIADD3 UR7, UPT, UPT, UR5, 0x8, URZ ;  /* 0x0000000805077890 */ /* 0x000fce000fffe0ff */
[----:B------:R-:W-:Y:S05]  /*3410*/  BRA.U !UP1, `(.L_x_55) ;  /* 0x00000001099c7547 */ /* 0x000fea000b800000 */
[----:B------:R-:W-:Y:S01]  /*3420*/  ELECT P0, URZ, PT ;  /* 0x0000000000ff782f */ /* 0x000fe20003800000 */
[----:B------:R-:W-:-:S12]  /*3430*/  BSSY B0, `(.L_x_55) ;  /* 0x0000025000007945 */ /* 0x000fd80003800000 */
[----:B------:R-:W-:Y:S05]  /*3440*/  @!P0 BRA `(.L_x_56) ;  /* 0x00000000008c8947 */ /* 0x000fea0003800000 */
[----:B------:R-:W-:-:S05]  /*3450*/  UMOV UR4, 0x10 ;  /* 0x0000001000047882 */ /* 0x000fca0000000000 */
[----:B------:R-:W-:Y:S04]  /*3460*/  DEPBAR.LE SB2, 0x36 ;  /* 0x0000ad800000791a */ /* 0x000fe80000000000 */
[----:B------:R-:W2:Y:S02]  /*3470*/  UTCATOMSWS.2CTA.FIND_AND_SET.ALIGN UP0, UR4, UR4 ;  /* 0x00000004000475e3 */ /* 0x000ea40008200800 */
[----:B--2---:R-:W-:Y:S01]  /*3480*/  MOV R10, UR4 ;  /* 0x00000004000a7c02 */ /* 0x004fe20008000f00 */
[----:B------:R-:W-:Y:S06]  /*3490*/  BRA.U UP0, `(.L_x_57) ;  /* 0x0000000100187547 */ /* 0x000fec000b800000 */
.L_x_58:
[----:B------:R-:W-:Y:S05]  /*34a0*/  NANOSLEEP 0x64 ;  /* 0x000000640000795d */ /* 0x000fea0003800000 */
[----:B------:R-:W-:-:S05]  /*34b0*/  UMOV UR4, 0x10 ;  /* 0x0000001000047882 */ /* 0x000fca0000000000 */
[----:B------:R-:W-:Y:S04]  /*34c0*/  DEPBAR.LE SB2, 0x36 ;  /* 0x0000ad800000791a */ /* 0x000fe80000000000 */
[----:B------:R-:W2:Y:S02]  /*34d0*/  UTCATOMSWS.2CTA.FIND_AND_SET.ALIGN UP0, UR4, UR4 ;  /* 0x00000004000475e3 */ /* 0x000ea40008200800 */
[----:B--2---:R-:W-:Y:S01]  /*34e0*/  MOV R10, UR4 ;  /* 0x00000004000a7c02 */ /* 0x004fe20008000f00 */
[----:B------:R-:W-:Y:S05]  /*34f0*/  BRA.U !UP0, `(.L_x_58) ;  /* 0xfffffffd08e87547 */ /* 0x000fea000b83ffff */
.L_x_57:
[----:B------:R-:W2:Y:S01]  /*3500*/  LDS R6, [UR5+0x10] ;  /* 0x00001005ff067984 */ /* 0x000ea20008000800 */
[----:B------:R-:W-:Y:S01]  /*3510*/  IMAD.U32 R3, RZ, RZ, UR6 ;  /* 0x00000006ff037e24 */ /* 0x000fe2000f8e00ff */
[----:B------:R-:W-:-:S03]  /*3520*/  MOV R4, UR37 ;  /* 0x0000002500047c02 */ /* 0x000fc60008000f00 */
[----:B------:R-:W-:Y:S01]  /*3530*/  VIADD R3, R3, 0x120 ;  /* 0x0000012003037836 */ /* 0x000fe20000000000 */
[----:B--2---:R-:W-:-:S04]  /*3540*/  SHF.L.U32 R6, R6, 0x1f, RZ ;  /* 0x0000001f06067819 */ /* 0x004fc800000006ff */
[----:B------:R-:W2:Y:S02]  /*3550*/  SYNCS.PHASECHK.TRANS64.TRYWAIT P0, [UR5+0x8], R6 ;  /* 0x00000806ff0075a7 */ /* 0x000ea40008001105 */
[----:B--2---:R-:W-:Y:S05]  /*3560*/  @P0 BRA `(.L_x_59) ;  /* 0x0000000000080947 */ /* 0x004fea0003800000 */
[----:B------:R-:W2:Y:S02]  /*3570*/  SYNCS.PHASECHK.TRANS64.TRYWAIT P0, [UR5+0x8], R6 ;  /* 0x00000806ff0075a7 */ /* 0x000ea40008001105 */
[----:B--2---:R-:W-:Y:S05]  /*3580*/  @!P0 BRA `(.L_x_60) ;  /* 0x0000006c009c8947 */ /* 0x004fea0003800000 */
.L_x_59:
[----:B------:R-:W-:Y:S01]  /*3590*/  PRMT R4, R4, 0x654, R3 ;  /* 0x0000065404047816 */ /* 0x000fe20000000003 */
[----:B------:R-:W-:Y:S01]  /*35a0*/  HFMA2 R3, -RZ, RZ, 0, 5.9604644775390625e-08 ;  /* 0x00000001ff037431 */ /* 0x000fe200000001ff */
[----:B------:R-:W-:Y:S01]  /*35b0*/  UPRMT UR4, UR37, 0x654, UR7 ;  /* 0x0000065425047896 */ /* 0x000fe20008000007 */
[----:B------:R-:W-:Y:S02]  /*35c0*/  IMAD.MOV.U32 R7, RZ, RZ, 0xffff ;  /* 0x0000ffffff077424 */ /* 0x000fe400078e00ff */
[----:B--2---:R-:W-:Y:S02]  /*35d0*/  IMAD.MOV.U32 R6, RZ, RZ, 0x4 ;  /* 0x00000004ff067424 */ /* 0x004fe400078e00ff */
[----:B------:R-:W-:Y:S01]  /*35e0*/  IMAD.SHL.U32 R9, R10, 0x20, RZ ;  /* 0x000000200a097824 */ /* 0x000fe200078e00ff */
[----:B------:R-:W-:Y:S02]  /*35f0*/  MOV R5, UR4 ;  /* 0x0000000400057c02 */ /* 0x000fe40008000f00 */
[-C--:B------:R-:W-:Y:S01]  /*3600*/  SHF.L.U32 R8, R7, R10.reuse, RZ ;  /* 0x0000000a07087219 */ /* 0x080fe200000006ff */
[----:B------:R2:W-:Y:S01]  /*3610*/  SYNCS.ARRIVE.TRANS64.RED RZ, [UR4], R6 ;  /* 0x00000006ffff79a7 */ /* 0x0005e20008000404 */
[----:B------:R-:W-:Y:S01]  /*3620*/  SHF.L.U32 R7, R3, R10, RZ ;  /* 0x0000000a03077219 */ /* 0x000fe200000006ff */
[----:B------:R2:W-:Y:S04]  /*3630*/  STS [UR6+0x120], R9 ;  /* 0x00012009ff007988 */ /* 0x0005e80008000806 */
[----:B------:R2:W-:Y:S04]  /*3640*/  STAS [R4.64], R10 ;  /* 0x0000000a04007dbd */ /* 0x0005e8000c0008ff */
[----:B------:R2:W-:Y:S04]  /*3650*/  ATOMS.OR RZ, [UR5+0x14], R8 ;  /* 0x00001408ffff798c */ /* 0x0005e8000b000005 */
[----:B------:R2:W-:Y:S04]  /*3660*/  ATOMS.OR RZ, [UR5+0x18], R7 ;  /* 0x00001807ffff798c */ /* 0x0005e8000b000005 */
[----:B------:R2:W-:Y:S02]  /*3670*/  ATOMS.XOR RZ, [UR5+0x10], R3 ;  /* 0x00001003ffff798c */ /* 0x0005e4000b800005 */
.L_x_56:
[----:B-1----:R-:W-:Y:S05]  /*3680*/  BSYNC B0 ;  /* 0x0000000000007941 */ /* 0x002fea0003800000 */
.L_x_55:
[----:B------:R-:W-:Y:S05]  /*3690*/  BRA.U UP1, `(.L_x_61) ;  /* 0x00000001016c7547 */ /* 0x000fea000b800000 */
[----:B------:R-:W-:-:S03]  /*36a0*/  UMOV UR4, 0xffffffff ;  /* 0xffffffff00047882 */ /* 0x000fc60000000000 */
[----:B------:R-:W-:Y:S05]  /*36b0*/  BRA.DIV UR4, `(.L_x_62) ;  /* 0x0000006e04687947 */ /* 0x000fea000b800000 */
[----:B------:R-:W-:-:S13]  /*36c0*/  ELECT P6, URZ, PT ;  /* 0x0000000000ff782f */ /* 0x000fda00038c0000 */
.L_x_170:
[----:B------:R-:W-:Y:S05]  /*36d0*/  @!P6 BRA `(.L_x_61) ;  /* 0x00000000005ce947 */ /* 0x000fea0003800000 */
[----:B--2---:R-:W2:Y:S02]  /*36e0*/  LDS R4, [UR5+0x10] ;  /* 0x00001005ff047984 */ /* 0x004ea40008000800 */
[----:B--2---:R-:W-:-:S04]  /*36f0*/  SHF.L.U32 R4, R4, 0x1f, RZ ;  /* 0x0000001f04047819 */ /* 0x004fc800000006ff */
[----:B------:R-:W2:Y:S02]  /*3700*/  SYNCS.PHASECHK.TRANS64.TRYWAIT P0, [UR5+0x8], R4 ;  /* 0x00000804ff0075a7 */ /* 0x000ea40008001105 */
[----:B--2---:R-:W-:Y:S05]  /*3710*/  @P0 BRA `(.L_x_63) ;  /* 0x0000000000080947 */ /* 0x004fea0003800000 */
[----:B------:R-:W2:Y:S02]  /*3720*/  SYNCS.PHASECHK.TRANS64.TRYWAIT P0, [UR5+0x8], R4 ;  /* 0x00000804ff0075a7 */ /* 0x000ea40008001105 */
[----:B--2---:R-:W-:Y:S05]  /*3730*/  @!P0 BRA `(.L_x_64) ;  /* 0x0000006c00688947 */ /* 0x004fea0003800000 */
.L_x_63:
[----:B------:R-:W3:Y:S01]  /*3740*/  LDS R6, [UR6+0x120] ;  /* 0x00012006ff067984 */ /* 0x000ee20008000800 */
[----:B--2---:R-:W-:Y:S02]  /*3750*/  HFMA2 R3, -RZ, RZ, 0, 5.9604644775390625e-08 ;  /* 0x00000001ff037431 */ /* 0x004fe400000001ff */
[----:B------:R-:W-:Y:S01]  /*3760*/  IMAD.MOV.U32 R4, RZ, RZ, 0xffff ;  /* 0x0000ffffff047424 */ /* 0x000fe200078e00ff */
[----:B------:R-:W-:Y:S01]  /*3770*/  UPRMT UR4, UR37, 0x654, UR7 ;  /* 0x0000065425047896 */ /* 0x000fe20008000007 */
[----:B---3--:R-:W-:-:S03]  /*3780*/  IMAD.SHL.U32 R5, R6, 0x20, RZ ;  /* 0x0000002006057824 */ /* 0x008fc600078e00ff */
[-C--:B------:R-:W-:Y:S02]  /*3790*/  SHF.L.U32 R4, R4, R6.reuse, RZ ;  /* 0x0000000604047219 */ /* 0x080fe400000006ff */
[----:B------:R-:W-:Y:S01]  /*37a0*/  SHF.L.U32 R6, R3, R6, RZ ;  /* 0x0000000603067219 */ /* 0x000fe200000006ff */
[----:B------:R3:W-:Y:S04]  /*37b0*/  STS [UR6+0x120], R5 ;  /* 0x00012005ff007988 */ /* 0x0007e80008000806 */
[----:B------:R3:W-:Y:S04]  /*37c0*/  ATOMS.OR RZ, [UR5+0x14], R4 ;  /* 0x00001404ffff798c */ /* 0x0007e8000b000005 */
[----:B------:R3:W-:Y:S01]  /*37d0*/  ATOMS.OR RZ, [UR5+0x18], R6 ;  /* 0x00001806ffff798c */ /* 0x0007e2000b000005 */
[----:B------:R-:W-:Y:S03]  /*37e0*/  SYNCS.ARRIVE.TRANS64.RED.A1T0 RZ, [UR4], RZ ;  /* 0x000000ffffff79a7 */ /* 0x000fe60008100404 */
[----:B------:R3:W-:Y:S01]  /*37f0*/  ATOMS.XOR RZ, [UR5+0x10], R3 ;  /* 0x00001003ffff798c */ /* 0x0007e2000b800005 */
[----:B------:R-:W-:Y:S05]  /*3800*/  BRA `(.L_x_61) ;  /* 0x0000000000107947 */ /* 0x000fea0003800000 */
.L_x_54:
[----:B------:R-:W-:Y:S02]  /*3810*/  MOV R3, 0xffffffff ;  /* 0xffffffff00037802 */ /* 0x000fe40000000f00 */
[----:B------:R-:W-:-:S03]  /*3820*/  MOV R4, 0x3850 ;  /* 0x0000385000047802 */ /* 0x000fc60000000f00 */
[----:B------:R2:W-:Y:S04]  /*3830*/  STS [UR6+0x120], R3 ;  /* 0x00012003ff007988 */ /* 0x0005e80008000806 */
[----:B-12--5:R-:W-:Y:S05]  /*3840*/  CALL.REL.NOINC `($__internal_1_$__cuda_sm10x_tcgen05_guardrail_trap_phase_invalid_during_alloc) ;  /* 0x0000007400187944 */ /* 0x026fea0003c00000 */
.L_x_61:
[----:B------:R-:W-:Y:S05]  /*3850*/  WARPSYNC.ALL ;  /* 0x0000000000007948 */ /* 0x000fea0003800000 */
[----:B------:R-:W4:Y:S01]  /*3860*/  S2UR UR20, SR_CgaCtaId ;  /* 0x00000000001479c3 */ /* 0x000f220000008800 */
[----:B------:R-:W-:Y:S01]  /*3870*/  UMOV UR4, 0x400 ;  /* 0x0000040000047882 */ /* 0x000fe20000000000 */
[----:B------:R-:W-:-:S06]  /*3880*/  NOP ;  /* 0x0000000000007918 */ /* 0x000fcc0000000000 */
[----:B------:R-:W-:Y:S06]  /*3890*/  BAR.ARV 0x6, 0xa0 ;  /* 0x0182800000007b1d */ /* 0x000fec0000002000 */
[----:B------:R-:W1:Y:S01]  /*38a0*/  LDCU.64 UR6, c[0x0][0x388] ;  /* 0x00007100ff0677ac */ /* 0x000e620008000a00 */
[----:B------:R-:W-:Y:S01]  /*38b0*/  LOP3.LUT R2, R2, 0xffff, RZ, 0xc0, !PT ;  /* 0x0000ffff02027812 */ /* 0x000fe200078ec0ff */
[----:B--2---:R-:W-:Y:S01]  /*38c0*/  IMAD.MOV.U32 R8, RZ, RZ, 0x1 ;  /* 0x00000001ff087424 */ /* 0x004fe200078e00ff */
[----:B------:R-:W-:Y:S01]  /*38d0*/  LOP3.LUT R0, R0, 0xffff, RZ, 0xc0, !PT ;  /* 0x0000ffff00007812 */ /* 0x000fe200078ec0ff */
[----:B------:R-:W-:Y:S01]  /*38e0*/  UMOV UR24, URZ ;  /* 0x000000ff00187c82 */ /* 0x000fe20008000000 */
[----:B------:R-:W-:Y:S01]  /*38f0*/  R2UR UR21, R2 ;  /* 0x00000000021572ca */ /* 0x000fe200000e0000 */
[----:B------:R-:W-:Y:S01]  /*3900*/  IMAD.MOV.U32 R2, RZ, RZ, RZ ;  /* 0x000000ffff027224 */ /* 0x000fe200078e00ff */
[----:B------:R-:W-:Y:S01]  /*3910*/  R2UR UR35, R0 ;  /* 0x00000000002372ca */ /* 0x000fe200000e0000 */
[----:B------:R-:W-:Y:S01]  /*3920*/  IMAD.MOV.U32 R0, RZ, RZ, RZ ;  /* 0x000000ffff007224 */ /* 0x000fe200078e00ff */
[----:B------:R-:W-:Y:S01]  /*3930*/  UMOV UR19, URZ ;  /* 0x000000ff00137c82 */ /* 0x000fe20008000000 */
[----:B----4-:R-:W-:-:S02]  /*3940*/  ULEA UR20, UR20, UR4, 0x18 ;  /* 0x0000000414147291 */ /* 0x010fc4000f8ec0ff */
[----:B------:R-:W-:Y:S02]  /*3950*/  UISETP.NE.AND UP3, UPT, UR38, URZ, UPT ;  /* 0x000000ff2600728c */ /* 0x000fe4000bf65270 */
[----:B------:R-:W-:Y:S01]  /*3960*/  UIADD3 UR34, UPT, UPT, UR20, 0xd8, URZ ;  /* 0x000000d814227890 */ /* 0x000fe2000fffe0ff */
[----:B------:R-:W-:Y:S01]  /*3970*/  UMOV UR32, 0x0 ;  /* 0x0000000000207882 */ /* 0x000fe20000000000 */
[----:B------:R-:W-:Y:S01]  /*3980*/  UMOV UR33, 0x10210490 ;  /* 0x1021049000217882 */ /* 0x000fe20000000000 */
[----:B-1----:R-:W-:Y:S02]  /*3990*/  UIADD3 UR4, UPT, UPT, UR6, 0x3f, URZ ;  /* 0x0000003f06047890 */ /* 0x002fe4000fffe0ff */
[----:B---3--:R-:W1:Y:S01]  /*39a0*/  LDS R3, [UR20+0x120] ;  /* 0x00012014ff037984 */ /* 0x008e620008000800 */
[----:B------:R-:W2:Y:S01]  /*39b0*/  LDCU UR6, c[0x0][0x390] ;  /* 0x00007200ff0677ac */ /* 0x000ea20008000800 */
[----:B------:R-:W-:Y:S02]  /*39c0*/  USHF.R.S32.HI UR5, URZ, 0x1f, UR4 ;  /* 0x0000001fff057899 */ /* 0x000fe40008011404 */
[----:B------:R-:W-:-:S02]  /*39d0*/  UPRMT UR34, URZ, 0x654, UR34 ;  /* 0x00000654ff227896 */ /* 0x000fc40008000022 */
[----:B------:R-:W-:Y:S02]  /*39e0*/  ULEA.HI UR4, UR5, UR4, URZ, 0x6 ;  /* 0x0000000405047291 */ /* 0x000fe4000f8f30ff */
[----:B------:R-:W-:Y:S02]  /*39f0*/  UIADD3 UR5, UPT, UPT, UR20, 0x8400, URZ ;  /* 0x0000840014057890 */ /* 0x000fe4000fffe0ff */
[----:B------:R-:W-:Y:S02]  /*3a00*/  USHF.R.S32.HI UR4, URZ, 0x6, UR4 ;  /* 0x00000006ff047899 */ /* 0x000fe40008011404 */
[----:B------:R-:W-:Y:S02]  /*3a10*/  USHF.R.U32.HI UR5, URZ, 0x4, UR5 ;  /* 0x00000004ff057899 */ /* 0x000fe40008011605 */
[----:B------:R-:W-:Y:S02]  /*3a20*/  UIMAD UR7, UR4, UR7, URZ ;  /* 0x00000007040772a4 */ /* 0x000fe4000f8e02ff */
[----:B------:R-:W-:-:S02]  /*3a30*/  UIADD3 UR4, UPT, UPT, UR20, 0x28400, URZ ;  /* 0x0002840014047890 */ /* 0x000fc4000fffe0ff */
[----:B------:R-:W-:Y:S02]  /*3a40*/  ULOP3.LUT UR5, UR5, 0x3fff, URZ, 0xc0, !UPT ;  /* 0x00003fff05057892 */ /* 0x000fe4000f8ec0ff */
[----:B------:R-:W-:Y:S02]  /*3a50*/  USHF.R.U32.HI UR23, URZ, 0x4, UR4 ;  /* 0x00000004ff177899 */ /* 0x000fe40008011604 */
[----:B--2---:R-:W-:Y:S02]  /*3a60*/  UIMAD UR4, UR7, UR6, URZ ;  /* 0x00000006070472a4 */ /* 0x004fe4000f8e02ff */
[----:B------:R-:W-:Y:S02]  /*3a70*/  ULOP3.LUT UR23, UR23, 0x3fff, URZ, 0xc0, !UPT ;  /* 0x00003fff17177892 */ /* 0x000fe4000f8ec0ff */
[----:B------:R-:W-:Y:S02]  /*3a80*/  ULOP3.LUT UR22, UR5, 0x10000, URZ, 0xfc, !UPT ;  /* 0x0001000005167892 */ /* 0x000fe4000f8efcff */
[----:B------:R-:W-:-:S02]  /*3a90*/  UIADD3 UR36, UPT, UPT, UR4, -0x1, URZ ;  /* 0xffffffff04247890 */ /* 0x000fc4000fffe0ff */
[----:B------:R-:W-:Y:S01]  /*3aa0*/  UISETP.GE.AND UP4, UPT, UR4, 0x1, UPT ;  /* 0x000000010400788c */ /* 0x000fe2000bf86270 */
[----:B------:R-:W-:Y:S01]  /*3ab0*/  UMOV UR30, 0x0 ;  /* 0x00000000001e7882 */ /* 0x000fe20000000000 */
[----:B------:R-:W-:Y:S01]  /*3ac0*/  UMOV UR31, 0x10210490 ;  /* 0x10210490001f7882 */ /* 0x000fe20000000000 */
[----:B------:R-:W-:Y:S01]  /*3ad0*/  UMOV UR28, 0x0 ;  /* 0x00000000001c7882 */ /* 0x000fe20000000000 */
[----:B------:R-:W-:Y:S01]  /*3ae0*/  UMOV UR29, 0x10210490 ;  /* 0x10210490001d7882 */ /* 0x000fe20000000000 */
[----:B------:R-:W-:Y:S01]  /*3af0*/  UMOV UR26, 0x0 ;  /* 0x00000000001a7882 */ /* 0x000fe20000000000 */
[C---:B-1----:R-:W-:Y:S01]  /*3b00*/  VIADD R5, R3.reuse, 0x80 ;  /* 0x0000008003057836 */ /* 0x042fe20000000000 */
[----:B------:R-:W-:Y:S01]  /*3b10*/  LOP3.LUT R4, R3, 0xffff, RZ, 0xc0, !PT ;  /* 0x0000ffff03047812 */ /* 0x000fe200078ec0ff */
[----:B------:R-:W-:-:S03]  /*3b20*/  UMOV UR27, 0x10210490 ;  /* 0x10210490001b7882 */ /* 0x000fc60000000000 */
[----:B------:R-:W-:-:S05]  /*3b30*/  LOP3.LUT R5, R5, 0xffff, RZ, 0xc0, !PT ;  /* 0x0000ffff05057812 */ /* 0x000fca00078ec0ff */
[----:B------:R1:W-:Y:S02]  /*3b40*/  STL.64 [R1], R4 ;  /* 0x0000000401007387 */ /* 0x0003e40000100a00 */
.L_x_73:
[----:B-1----:R-:W-:-:S04]  /*3b50*/  SHF.L.U32 R5, R2, 0x1f, RZ ;  /* 0x0000001f02057819 */ /* 0x002fc800000006ff */
[----:B------:R-:W1:Y:S02]  /*3b60*/  SYNCS.PHASECHK.TRANS64.TRYWAIT P0, [UR20+0xd0], R5 ;  /* 0x0000d005ff0075a7 */ /* 0x000e640008001114 */
[----:B-1-34-:R-:W-:Y:S05]  /*3b70*/  @!P0 BRA `(.L_x_65) ;  /* 0x0000006800708947 */ /* 0x01afea0003800000 */
.L_x_172:
[----:B-1----:R-:W1:Y:S01]  /*3b80*/  LDS.128 R4, [UR20+0x110] ;  /* 0x00011014ff047984 */ /* 0x002e620008000c00 */
[----:B------:R-:W-:Y:S01]  /*3b90*/  ULEA UR25, UR24, UR20, 0x3 ;  /* 0x0000001418197291 */ /* 0x000fe2000f8e18ff */
[----:B------:R-:W-:Y:S01]  /*3ba0*/  @!PT LDS RZ, [RZ] ;  /* 0x00000000fffff984 */ /* 0x000fe20000000800 */
[----:B------:R-:W-:Y:S01]  /*3bb0*/  @!PT LDS RZ, [RZ] ;  /* 0x00000000fffff984 */ /* 0x000fe20000000800 */
[----:B------:R-:W-:Y:S01]  /*3bc0*/  @!PT LDS RZ, [RZ] ;  /* 0x00000000fffff984 */ /* 0x000fe20000000800 */
[----:B------:R-:W-:Y:S01]  /*3bd0*/  @!PT LDS RZ, [RZ] ;  /* 0x00000000fffff984 */ /* 0x000fe20000000800 */
[----:B------:R2:W-:Y:S06]  /*3be0*/  MEMBAR.ALL.CTA ;  /* 0x0000000000007992 */ /* 0x0005ec0000008000 */
[----:B--2---:R-:W2:Y:S02]  /*3bf0*/  FENCE.VIEW.ASYNC.S ;  /* 0x00000000000073c6 */ /* 0x004ea40000000000 */
[----:B--2---:R-:W-:Y:S01]  /*3c00*/  SYNCS.ARRIVE.TRANS64.RED.A1T0 RZ, [UR34], RZ ;  /* 0x000000ffffff79a7 */ /* 0x004fe20008100422 */
[----:B-1----:R-:W-:Y:S01]  /*3c10*/  LOP3.LUT P3, RZ, R6, 0x1, RZ, 0xc0, !PT ;  /* 0x0000000106ff7812 */ /* 0x002fe2000786c0ff */
[----:B------:R-:W-:-:S12]  /*3c20*/  BRA.U UP3, `(.L_x_66) ;  /* 0x00000001030c7547 */ /* 0x000fd8000b800000 */
[----:B------:R-:W-:-:S04]  /*3c30*/  SHF.L.U32 R5, R8, 0x1f, RZ ;  /* 0x0000001f08057819 */ /* 0x000fc800000006ff */
[----:B------:R-:W1:Y:S02]  /*3c40*/  SYNCS.PHASECHK.TRANS64.TRYWAIT P0, [UR25+0xf0], R5 ;  /* 0x0000f005ff0075a7 */ /* 0x000e640008001119 */
[----:B-1----:R-:W-:Y:S05]  /*3c50*/  @!P0 BRA `(.L_x_67) ;  /* 0x0000006800508947 */ /* 0x002fea0003800000 */
.L_x_66:
[----:B------:R-:W-:Y:S05]  /*3c60*/  BRA.U UP3, `(.L_x_68) ;  /* 0x0000000503047547 */ /* 0x000fea000b800000 */
[----:B------:R-:W-:Y:S05]  /*3c70*/  BRA.U !UP4, `(.L_x_69) ;  /* 0x000000010cf47547 */ /* 0x000fea000b800000 */
[----:B------:R-:W-:Y:S01]  /*3c80*/  ULEA UR4, UR24, UR48, 0x2 ;  /* 0x0000003018047291 */ /* 0x000fe2000f8e10ff */
[----:B-1----:R-:W-:-:S08]  /*3c90*/  SHF.L.U32 R4, R0, 0x1f, RZ ;  /* 0x0000001f00047819 */ /* 0x002fd000000006ff */
[----:B------:R-:W5:Y:S01]  /*3ca0*/  LDL R5, [UR4] ;  /* 0x00000004ff057983 */ /* 0x000f620008100800 */
[----:B------:R-:W-:Y:S02]  /*3cb0*/  ULEA UR4, UR19, UR20, 0x3 ;  /* 0x0000001413047291 */ /* 0x000fe4000f8e18ff */
[----:B------:R-:W-:Y:S01]  /*3cc0*/  UPLOP3.LUT UP2, UPT, UPT, UPT, UPT, 0x40, 0x4 ;  /* 0x000000000004789c */ /* 0x000fe20003f4e870 */
[----:B------:R-:W-:-:S06]  /*3cd0*/  UMOV UR17, UR36 ;  /* 0x0000002400117c82 */ /* 0x000fcc0008000000 */
[----:B------:R1:W2:Y:S01]  /*3ce0*/  SYNCS.PHASECHK.TRANS64.TRYWAIT P2, [UR4], R4 ;  /* 0x00000004ff0075a7 */ /* 0x0002a20008041104 */
[----:B------:R-:W-:-:S05]  /*3cf0*/  UMOV UR4, UR19 ;  /* 0x0000001300047c82 */ /* 0x000fca0008000000 */
.L_x_72:
[----:B------:R-:W-:Y:S01]  /*3d00*/  ULEA UR18, UR4, UR20, 0x3 ;  /* 0x0000001404127291 */ /* 0x000fe2000f8e18ff */
[----:B--234-:R-:W-:Y:S11]  /*3d10*/  @P2 BRA `(.L_x_70) ;  /* 0x00000000000c2947 */ /* 0x01cff60003800000 */
[----:B------:R-:W-:Y:S04]  /*3d20*/  SHF.L.U32 R7, R0, 0x1f, RZ ;  /* 0x0000001f00077819 */ /* 0x000fe800000006ff */
[----:B------:R-:W2:Y:S02]  /*3d30*/  SYNCS.PHASECHK.TRANS64.TRYWAIT P0, [UR18], R7 ;  /* 0x00000007ff0075a7 */ /* 0x000ea40008001112 */
[----:B--2---:R-:W-:Y:S05]  /*3d40*/  @!P0 BRA `(.L_x_71) ;  /* 0x00000068002c8947 */ /* 0x004fea0003800000 */
.L_x_70:
[----:B------:R-:W-:Y:S01]  /*3d50*/  UISETP.NE.AND UP0, UPT, UR17, URZ, UPT ;  /* 0x000000ff1100728c */ /* 0x000fe2000bf05270 */
[----:B------:R-:W-:Y:S01]  /*3d60*/  PLOP3.LUT P2, PT, PT, PT, PT, 0x80, 0x8 ;  /* 0x000000000008781c */ /* 0x000fe20003f4f070 */
[----:B------:R-:W-:Y:S02]  /*3d70*/  UIADD3 UR5, UPT, UPT, UR4, 0x1, URZ ;  /* 0x0000000104057890 */ /* 0x000fe4000fffe0ff */
[----:B------:R-:W-:Y:S02]  /*3d80*/  ULEA UR10, UR4, UR23, 0x9 ;  /* 0x00000017040a7291 */ /* 0x000fe4000f8e48ff */
[----:B------:R-:W-:Y:S01]  /*3d90*/  UISETP.NE.AND UP1, UPT, UR5, 0x8, UPT ;  /* 0x000000080500788c */ /* 0x000fe2000bf25270 */
[----:B------:R-:W-:Y:S01]  /*3da0*/  PLOP3.LUT P0, PT, PT, PT, UP0, 0x80, 0x8 ;  /* 0x000000000008781c */ /* 0x000fe20003f0f008 */
[----:B------:R-:W-:Y:S02]  /*3db0*/  ULEA UR14, UR4, UR22, 0xa ;  /* 0x00000016040e7291 */ /* 0x000fe4000f8e50ff */
[----:B------:R-:W-:Y:S02]  /*3dc0*/  USEL UR6, URZ, 0x1, UP1 ;  /* 0x00000001ff067887 */ /* 0x000fe40008800000 */
[----:B------:R-:W-:Y:S01]  /*3dd0*/  USEL UR19, UR5, URZ, UP1 ;  /* 0x000000ff05137287 */ /* 0x000fe20008800000 */
[----:B------:R-:W-:Y:S11]  /*3de0*/  ELECT P1, URZ, PT ;  /* 0x0000000000ff782f */ /* 0x000ff60003820000 */
[----:B------:R-:W-:Y:S02]  /*3df0*/  @!UPT UIADD3 URZ, UPT, UPT, URZ, URZ, URZ ;  /* 0x000000fffffff290 */ /* 0x000fe4000fffe0ff */
[C---:B-----5:R-:W-:Y:S01]  /*3e00*/  @P1 R2UR.BROADCAST UR4, R5.reuse ;  /* 0x00000000050412ca */ /* 0x060fe200008e0000 */
[----:B------:R-:W-:Y:S01]  /*3e10*/  @UP0 ULEA UR5, UR19, UR20, 0x3 ;  /* 0x0000001413050291 */ /* 0x000fe2000f8e18ff */
[----:B------:R-:W-:Y:S01]  /*3e20*/  LOP3.LUT R0, R0, UR6, RZ, 0x3c, !PT ;  /* 0x0000000600007c12 */ /* 0x000fe2000f8e3cff */
[----:B------:R-:W-:Y:S02]  /*3e30*/  UIADD3 UR8, UPT, UPT, UR10, 0x80, URZ ;  /* 0x000000800a087890 */ /* 0x000fe4000fffe0ff */
[----:B------:R-:W-:Y:S01]  /*3e40*/  UIADD3 UR6, UPT, UPT, UR14, 0x2, URZ ;  /* 0x000000020e067890 */ /* 0x000fe2000fffe0ff */
[----:B-1----:R-:W-:Y:S01]  /*3e50*/  @P0 SHF.L.U32 R4, R0, 0x1f, RZ ;  /* 0x0000001f00040819 */ /* 0x002fe200000006ff */
[----:B------:R-:W-:Y:S01]  /*3e60*/  UIADD3 UR12, UPT, UPT, UR10, 0x100, URZ ;  /* 0x000001000a0c7890 */ /* 0x000fe2000fffe0ff */
[----:B------:R-:W-:Y:S02]  /*3e70*/  UMOV UR11, 0x40004040 ;  /* 0x40004040000b7882 */ /* 0x000fe40000000000 */
[----:B------:R3:W4:Y:S01]  /*3e80*/  @P0 SYNCS.PHASECHK.TRANS64.TRYWAIT P2, [UR5], R4 ;  /* 0x00000004ff0005a7 */ /* 0x0007220008041105 */
[----:B------:R-:W-:Y:S11]  /*3e90*/  ELECT P0, URZ, PT ;  /* 0x0000000000ff782f */ /* 0x000ff60003800000 */
[----:B------:R-:W-:Y:S02]  /*3ea0*/  @!UPT UIADD3 URZ, UPT, UPT, URZ, URZ, URZ ;  /* 0x000000fffffff290 */ /* 0x000fe4000fffe0ff */
[C---:B------:R-:W-:Y:S02]  /*3eb0*/  @P0 R2UR.BROADCAST UR16, R5.reuse ;  /* 0x00000000051002ca */ /* 0x040fe400008e0000 */
[----:B------:R-:W-:Y:S01]  /*3ec0*/  ELECT P0, URZ, PT ;  /* 0x0000000000ff782f */ /* 0x000fe20003800000 */
[----:B------:R-:W-:Y:S01]  /*3ed0*/  UMOV UR15, 0x40004040 ;  /* 0x40004040000f7882 */ /* 0x000fe20000000000 */
[----:B------:R-:W-:Y:S01]  /*3ee0*/  UMOV UR9, 0x40004040 ;  /* 0x4000404000097882 */ /* 0x000fe20000000000 */
[----:B------:R1:W-:Y:S01]  /*3ef0*/  UTCHMMA.2CTA gdesc[UR14], gdesc[UR10], tmem[UR4], tmem[UR32], idesc[UR33], UP2 ;  /* 0x00ff200a0e0075ea */ /* 0x0003e20009200004 */
[----:B------:R-:W-:Y:S01]  /*3f00*/  UPLOP3.LUT UP2, UPT, UPT, UPT, UPT, 0x80, 0x8 ;  /* 0x000000000008789c */ /* 0x000fe20003f4f070 */
[----:B------:R-:W-:Y:S01]  /*3f10*/  UMOV UR7, 0x40004040 ;  /* 0x4000404000077882 */ /* 0x000fe20000000000 */
[----:B------:R-:W-:Y:S01]  /*3f20*/  UMOV UR13, 0x40004040 ;  /* 0x40004040000d7882 */ /* 0x000fe20000000000 */
[----:B------:R-:W-:Y:S04]  /*3f30*/  UMOV UR5, 0x40004040 ;  /* 0x4000404000057882 */ /* 0x000fe80000000000 */
[----:B------:R2:W-:Y:S01]  /*3f40*/  UTCHMMA.2CTA gdesc[UR6], gdesc[UR8], tmem[UR16], tmem[UR30], idesc[UR31], UPT ;  /* 0x00ff1e08060075ea */ /* 0x0005e2000ba00010 */
[----:B-1----:R-:W-:Y:S01]  /*3f50*/  UIADD3 UR4, UPT, UPT, UR14, 0x4, URZ ;  /* 0x000000040e047890 */ /* 0x002fe2000fffe0ff */
[C---:B------:R-:W-:Y:S02]  /*3f60*/  @P0 R2UR.BROADCAST UR15, R5.reuse ;  /* 0x00000000050f02ca */ /* 0x040fe400008e0000 */
[----:B------:R-:W-:Y:S01]  /*3f70*/  ELECT P0, URZ, PT ;  /* 0x0000000000ff782f */ /* 0x000fe20003800000 */
[----:B------:R-:W-:Y:S02]  /*3f80*/  UIADD3 UR10, UPT, UPT, UR10, 0x180, URZ ;  /* 0x000001800a0a7890 */ /* 0x000fe4000fffe0ff */
[----:B--2---:R-:W-:Y:S10]  /*3f90*/  UIADD3 UR6, UPT, UPT, UR14, 0x6, URZ ;  /* 0x000000060e067890 */ /* 0x004ff4000fffe0ff */
[----:B------:R-:W-:Y:S01]  /*3fa0*/  @P0 R2UR.BROADCAST UR9, R5 ;  /* 0x00000000050902ca */ /* 0x000fe200008e0000 */
[----:B------:R-:W-:Y:S01]  /*3fb0*/  UIADD3 UR8, UPT, UPT, UR18, 0x40, URZ ;  /* 0x0000004012087890 */ /* 0x000fe2000fffe0ff */
[----:B------:R1:W-:Y:S11]  /*3fc0*/  UTCHMMA.2CTA gdesc[UR4], gdesc[UR12], tmem[UR15], tmem[UR28], idesc[UR29], UPT ;  /* 0x00ff1c0c040075ea */ /* 0x0003f6000ba0000f */
[----:B------:R3:W-:Y:S01]  /*3fd0*/  UTCHMMA.2CTA gdesc[UR6], gdesc[UR10], tmem[UR9], tmem[UR26], idesc[UR27], UPT ;  /* 0x00ff1a0a060075ea */ /* 0x0007e2000ba00009 */
[----:B------:R3:W-:Y:S01]  /*3fe0*/  UTCBAR.2CTA.MULTICAST [UR8], URZ, UR21 ;  /* 0x000000ff080073e9 */ /* 0x0007e20008200815 */
[----:B-1----:R-:W-:Y:S02]  /*3ff0*/  UIADD3 UR4, UPT, UPT, UR17, 0x1, URZ ;  /* 0x0000000111047890 */ /* 0x002fe4000fffe0ff */
[----:B------:R-:W-:Y:S02]  /*4000*/  UIADD3 UR5, UPT, UPT, UR17, -0x1, URZ ;  /* 0xffffffff11057890 */ /* 0x000fe4000fffe0ff */
[----:B------:R-:W-:Y:S03]  /*4010*/  UISETP.GT.U32.AND UP0, UPT, UR4, 0x1, UPT ;  /* 0x000000010400788c */ /* 0x000fe6000bf04070 */
[----:B------:R-:W-:Y:S02]  /*4020*/  UMOV UR4, UR19 ;  /* 0x0000001300047c82 */ /* 0x000fe40008000000 */
[----:B------:R-:W-:Y:S04]  /*4030*/  UMOV UR17, UR5 ;  /* 0x0000000500117c82 */ /* 0x000fe80008000000 */
[----:B------:R-:W-:Y:S05]  /*4040*/  BRA.U UP0, `(.L_x_72) ;  /* 0xfffffffd002c7547 */ /* 0x000fea000b83ffff */
.L_x_69:
[----:B------:R-:W-:-:S09]  /*4050*/  UIADD3 UR4, UPT, UPT, UR25, 0xe0, URZ ;  /* 0x000000e019047890 */ /* 0x000fd2000fffe0ff */
[----:B------:R2:W-:Y:S01]  /*4060*/  UTCBAR.2CTA.MULTICAST [UR4], URZ, UR35 ;  /* 0x000000ff040073e9 */ /* 0x0005e20008200823 */
[----:B------:R-:W-:Y:S02]  /*4070*/  NOP ;  /* 0x0000000000007918 */ /* 0x000fe40000000000 */
.L_x_68:
[----:B--2---:R-:W-:Y:S01]  /*4080*/  UIADD3 UR4, UPT, UPT, UR24, 0x1, URZ ;  /* 0x0000000118047890 */ /* 0x004fe2000fffe0ff */
[----:B------:R-:W-:-:S03]  /*4090*/  LOP3.LUT R2, R2, 0x1, RZ, 0x3c, !PT ;  /* 0x0000000102027812 */ /* 0x000fc600078e3cff */
[----:B------:R-:W-:-:S04]  /*40a0*/  UISETP.NE.AND UP0, UPT, UR4, 0x2, UPT ;  /* 0x000000020400788c */ /* 0x000fc8000bf05270 */
[----:B------:R-:W-:Y:S02]  /*40b0*/  USEL UR5, URZ, 0x1, UP0 ;  /* 0x00000001ff057887 */ /* 0x000fe40008000000 */
[----:B------:R-:W-:-:S04]  /*40c0*/  USEL UR24, UR4, URZ, UP0 ;  /* 0x000000ff04187287 */ /* 0x000fc80008000000 */
[----:B------:R-:W-:Y:S01]  /*40d0*/  LOP3.LUT R8, R8, UR5, RZ, 0x3c, !PT ;  /* 0x0000000508087c12 */ /* 0x000fe2000f8e3cff */
[----:B------:R-:W-:Y:S07]  /*40e0*/  @P3 BRA `(.L_x_73) ;  /* 0xfffffff800983947 */ /* 0x000fee000383ffff */
[----:B---3--:R-:W2:Y:S01]  /*40f0*/  S2UR UR8, SR_CgaCtaId ;  /* 0x00000000000879c3 */ /* 0x008ea20000008800 */
[----:B------:R-:W-:Y:S01]  /*4100*/  ELECT P0, URZ, PT ;  /* 0x0000000000ff782f */ /* 0x000fe20003800000 */
[----:B------:R-:W-:Y:S01]  /*4110*/  HFMA2 R0, -RZ, RZ, 0, 5.9604644775390625e-08 ;  /* 0x00000001ff007431 */ /* 0x000fe200000001ff */
[----:B------:R-:W-:-:S05]  /*4120*/  UMOV UR4, 0x40 ;  /* 0x0000004000047882 */ /* 0x000fca0000000000 */
[----:B------:R-:W-:Y:S01]  /*4130*/  UVIRTCOUNT.DEALLOC.SMPOOL 0x80 ;  /* 0x000000800000784c */ /* 0x000fe20000000000 */
[----:B------:R-:W-:Y:S02]  /*4140*/  UISETP.NE.AND UP0, UPT, UR38, URZ, UPT ;  /* 0x000000ff2600728c */ /* 0x000fe4000bf05270 */
[----:B--2---:R-:W-:-:S09]  /*4150*/  ULEA UR8, UR8, UR4, 0x18 ;  /* 0x0000000408087291 */ /* 0x004fd2000f8ec0ff */
[----:B------:R2:W-:Y:S01]  /*4160*/  @P0 STS.U8 [UR8+0x1c], R0 ;  /* 0x00001c00ff000988 */ /* 0x0005e20008000008 */
[----:B------:R-:W-:Y:S05]  /*4170*/  BRA.U UP0, `(.L_x_74) ;  /* 0x0000000100587547 */ /* 0x000fea000b800000 */
[----:B------:R-:W-:Y:S01]  /*4180*/  UIADD3 UR5, UPT, UPT, UR20, 0xf0, URZ ;  /* 0x000000f014057890 */ /* 0x000fe2000fffe0ff */
[----:B-1----:R-:W-:-:S03]  /*4190*/  SHF.L.U32 R5, R8, 0x1f, RZ ;  /* 0x0000001f08057819 */ /* 0x002fc600000006ff */
[----:B------:R-:W-:-:S09]  /*41a0*/  ULEA UR4, UR24, UR5, 0x3 ;  /* 0x0000000518047291 */ /* 0x000fd2000f8e18ff */
[----:B------:R-:W1:Y:S02]  /*41b0*/  SYNCS.PHASECHK.TRANS64.TRYWAIT P0, [UR4], R5 ;  /* 0x00000005ff0075a7 */ /* 0x000e640008001104 */
[----:B-1----:R-:W-:Y:S05]  /*41c0*/  @!P0 BRA `(.L_x_75) ;  /* 0x0000006400248947 */ /* 0x002fea0003800000 */
.L_x_176:
[----:B------:R-:W-:-:S04]  /*41d0*/  UIADD3 UR4, UPT, UPT, UR24, 0x1, URZ ;  /* 0x0000000118047890 */ /* 0x000fc8000fffe0ff */
[----:B------:R-:W-:-:S04]  /*41e0*/  UISETP.NE.AND UP1, UPT, UR4, 0x2, UPT ;  /* 0x000000020400788c */ /* 0x000fc8000bf25270 */
[----:B------:R-:W-:Y:S02]  /*41f0*/  USEL UR6, URZ, 0x1, UP1 ;  /* 0x00000001ff067887 */ /* 0x000fe40008800000 */
[----:B------:R-:W-:-:S04]  /*4200*/  USEL UR4, UR4, URZ, UP1 ;  /* 0x000000ff04047287 */ /* 0x000fc80008800000 */
[----:B------:R-:W-:Y:S01]  /*4210*/  ULEA UR4, UR4, UR5, 0x3 ;  /* 0x0000000504047291 */ /* 0x000fe2000f8e18ff */
[----:B-1----:R-:W-:-:S04]  /*4220*/  LOP3.LUT R5, R8, UR6, RZ, 0x3c, !PT ;  /* 0x0000000608057c12 */ /* 0x002fc8000f8e3cff */
[----:B------:R-:W-:Y:S01]  /*4230*/  SHF.L.U32 R5, R5, 0x1f, RZ ;  /* 0x0000001f05057819 */ /* 0x000fe200000006ff */
[----:B--2---:R-:W-:-:S04]  /*4240*/  IMAD.U32 R0, RZ, RZ, UR4 ;  /* 0x00000004ff007e24 */ /* 0x004fc8000f8e00ff */
[----:B------:R1:W2:Y:S03]  /*4250*/  SYNCS.PHASECHK.TRANS64.TRYWAIT P0, [R0+URZ], R5 ;  /* 0x00000005000075a7 */ /* 0x0002a600080011ff */
[----:B--2---:R-:W-:Y:S05]  /*4260*/  @!P0 NANOSLEEP.SYNCS 0x989680 ;  /* 0x009896800000895d */ /* 0x004fea0003900000 */
[----:B------:R-:W2:Y:S02]  /*4270*/  @!P0 SYNCS.PHASECHK.TRANS64 P0, [R0+URZ], R5 ;  /* 0x00000005000085a7 */ /* 0x000ea400080010ff */
[----:B--2---:R-:W-:Y:S05]  /*4280*/  @P0 BRA `(.L_x_76) ;  /* 0x0000000000200947 */ /* 0x004fea0003800000 */
.L_x_77:
[----:B--2---:R2:W3:Y:S02]  /*4290*/  SYNCS.PHASECHK.TRANS64.TRYWAIT P0, [R0+URZ], R5 ;  /* 0x00000005000075a7 */ /* 0x0044e400080011ff */
[----:B---3--:R-:W-:Y:S05]  /*42a0*/  @!P0 NANOSLEEP.SYNCS 0x989680 ;  /* 0x009896800000895d */ /* 0x008fea0003900000 */
[----:B------:R-:W3:Y:S02]  /*42b0*/  @!P0 SYNCS.PHASECHK.TRANS64 P0, [R0+URZ], R5 ;  /* 0x00000005000085a7 */ /* 0x000ee400080010ff */
[----:B---3--:R-:W-:Y:S05]  /*42c0*/  @!P0 BRA `(.L_x_77) ;  /* 0xfffffffc00f08947 */ /* 0x008fea000383ffff */
[----:B------:R-:W-:Y:S05]  /*42d0*/  BRA `(.L_x_76) ;  /* 0x00000000000c7947 */ /* 0x000fea0003800000 */
.L_x_74:
[----:B------:R-:W-:-:S04]  /*42e0*/  UIADD3 UR4, UPT, UPT, UR20, 0x100, URZ ;  /* 0x0000010014047890 */ /* 0x000fc8000fffe0ff */
[----:B------:R-:W-:-:S09]  /*42f0*/  UPRMT UR4, UR37, 0x654, UR4 ;  /* 0x0000065425047896 */ /* 0x000fd20008000004 */
[----:B------:R-:W-:Y:S03]  /*4300*/  SYNCS.ARRIVE.TRANS64.RED.A1T0 RZ, [UR4], RZ ;  /* 0x000000ffffff79a7 */ /* 0x000fe60008100404 */
.L_x_76:
[----:B-12---:R-:W-:Y:S01]  /*4310*/  SHF.L.U32 R5, RZ, 0x1f, RZ ;  /* 0x0000001fff057819 */ /* 0x006fe200000006ff */
[----:B------:R-:W-:Y:S01]  /*4320*/  UIADD3 UR4, UPT, UPT, UR20, 0x100, URZ ;  /* 0x0000010014047890 */ /* 0x000fe2000fffe0ff */
[----:B------:R-:W-:Y:S02]  /*4330*/  PLOP3.LUT P0, PT, PT, PT, UP0, 0x80, 0x8 ;  /* 0x000000000008781c */ /* 0x000fe40003f0f008 */
[----:B------:R-:W1:Y:S02]  /*4340*/  SYNCS.PHASECHK.TRANS64.TRYWAIT P1, [UR20+0x100], R5 ;  /* 0x00010005ff0075a7 */ /* 0x000e640008021114 */
[----:B-1----:R-:W-:Y:S09]  /*4350*/  @!P1 BRA `(.L_x_78) ;  /* 0x0000006000d89947 */ /* 0x002ff20003800000 */
.L_x_178:
[----:B------:R-:W-:Y:S01]  /*4360*/  @!UP0 UPRMT UR4, UR37, 0x654, UR4 ;  /* 0x0000065425048896 */ /* 0x000fe20008000004 */
[----:B------:R-:W-:Y:S01]  /*4370*/  LOP3.LUT R2, R3, 0xffff, RZ, 0xc0, !PT ;  /* 0x0000ffff03027812 */ /* 0x000fe200078ec0ff */
[----:B------:R-:W-:Y:S02]  /*4380*/  IMAD.MOV.U32 R3, RZ, RZ, 0xffff ;  /* 0x0000ffffff037424 */ /* 0x000fe400078e00ff */
[----:B-1----:R-:W-:Y:S01]  /*4390*/  IMAD.MOV.U32 R5, RZ, RZ, 0x1 ;  /* 0x00000001ff057424 */ /* 0x002fe200078e00ff */
[----:B------:R-:W-:-:S04]  /*43a0*/  SHF.R.U32.HI R2, RZ, 0x5, R2 ;  /* 0x00000005ff027819 */ /* 0x000fc80000011602 */
[----:B------:R-:W-:Y:S01]  /*43b0*/  @!P0 SYNCS.ARRIVE.TRANS64.RED.A1T0 RZ, [UR4], RZ ;  /* 0x000000ffffff89a7 */ /* 0x000fe20008100404 */
[----:B------:R-:W-:Y:S01]  /*43c0*/  NOP ;  /* 0x0000000000007918 */ /* 0x000fe20000000000 */
[----:B------:R-:W1:Y:S01]  /*43d0*/  LDS R0, [UR8+0x14] ;  /* 0x00001408ff007984 */ /* 0x000e620008000800 */
[-C--:B------:R-:W-:Y:S02]  /*43e0*/  SHF.L.U32 R3, R3, R2.reuse, RZ ;  /* 0x0000000203037219 */ /* 0x080fe400000006ff */
[----:B------:R-:W-:Y:S02]  /*43f0*/  SHF.L.U32 R5, R5, R2, RZ ;  /* 0x0000000205057219 */ /* 0x000fe400000006ff */
[----:B-1----:R-:W-:-:S04]  /*4400*/  LOP3.LUT R0, R0, R3, RZ, 0xc0, !PT ;  /* 0x0000000300007212 */ /* 0x002fc800078ec0ff */
[----:B------:R-:W-:-:S13]  /*4410*/  ISETP.NE.AND P0, PT, R0, R3, PT ;  /* 0x000000030000720c */ /* 0x000fda0003f05270 */
[----:B------:R-:W-:Y:S05]  /*4420*/  @P0 BRA `(.L_x_79) ;  /* 0x00000000005c0947 */ /* 0x000fea0003800000 */
[----:B------:R-:W1:Y:S02]  /*4430*/  LDS R0, [UR8+0x18] ;  /* 0x00001808ff007984 */ /* 0x000e640008000800 */
[----:B-1----:R-:W-:-:S04]  /*4440*/  LOP3.LUT R0, R0, R5, RZ, 0xc0, !PT ;  /* 0x0000000500007212 */ /* 0x002fc800078ec0ff */
[----:B------:R-:W-:-:S13]  /*4450*/  ISETP.NE.AND P0, PT, R0, R5, PT ;  /* 0x000000050000720c */ /* 0x000fda0003f05270 */
[----:B------:R-:W-:Y:S05]  /*4460*/  @P0 BRA `(.L_x_80) ;  /* 0x0000000000400947 */ /* 0x000fea0003800000 */
[----:B------:R-:W-:Y:S01]  /*4470*/  R2UR UR4, R3 ;  /* 0x00000000030472ca */ /* 0x000fe200000e0000 */
[----:B------:R-:W1:Y:S01]  /*4480*/  S2R R2, SR_LANEID ;  /* 0x0000000000027919 */ /* 0x000e620000000000 */
[----:B------:R-:W-:-:S04]  /*4490*/  LOP3.LUT R5, RZ, R5, RZ, 0x33, !PT ;  /* 0x00000005ff057212 */ /* 0x000fc800078e33ff */
[----:B------:R-:W2:Y:S07]  /*44a0*/  REDUX UR6, R5 ;  /* 0x00000000050673c4 */ /* 0x000eae0000000000 */
[----:B------:R-:W-:-:S03]  /*44b0*/  ULOP3.LUT UR5, URZ, UR4, URZ, 0x33, !UPT ;  /* 0x00000004ff057292 */ /* 0x000fc6000f8e33ff */
[----:B------:R-:W-:Y:S02]  /*44c0*/  VOTEU.ANY UR4, UPT, PT ;  /* 0x0000000000047886 */ /* 0x000fe400038e0100 */
[----:B------:R-:W-:Y:S01]  /*44d0*/  UFLO.U32 UR4, UR4 ;  /* 0x00000004000472bd */ /* 0x000fe200080e0000 */
[----:B------:R-:W-:-:S04]  /*44e0*/  IMAD.U32 R0, RZ, RZ, UR5 ;  /* 0x00000005ff007e24 */ /* 0x000fc8000f8e00ff */
[----:B------:R-:W3:Y:S02]  /*44f0*/  REDUX UR7, R0 ;  /* 0x00000000000773c4 */ /* 0x000ee40000000000 */
[----:B------:R1:W-:Y:S02]  /*4500*/  UTCATOMSWS.AND URZ, UR5 ;  /* 0x0000000500ff79e3 */ /* 0x0003e40008000000 */
[----:B-1----:R-:W-:Y:S01]  /*4510*/  ISETP.EQ.U32.AND P0, PT, R2, UR4, PT ;  /* 0x0000000402007c0c */ /* 0x002fe2000bf02070 */
[----:B--2---:R-:W-:Y:S02]  /*4520*/  IMAD.U32 R2, RZ, RZ, UR6 ;  /* 0x00000006ff027e24 */ /* 0x004fe4000f8e00ff */
[----:B---3--:R-:W-:-:S10]  /*4530*/  IMAD.U32 R3, RZ, RZ, UR7 ;  /* 0x00000007ff037e24 */ /* 0x008fd4000f8e00ff */
[----:B------:R1:W-:Y:S04]  /*4540*/  @P0 ATOMS.AND RZ, [UR8+0x14], R3 ;  /* 0x00001403ffff098c */ /* 0x0003e8000a800008 */
[----:B------:R1:W-:Y:S01]  /*4550*/  @P0 ATOMS.AND RZ, [UR8+0x18], R2 ;  /* 0x00001802ffff098c */ /* 0x0003e2000a800008 */
[----:B------:R-:W-:Y:S05]  /*4560*/  BRA `(.L_x_81) ;  /* 0x0000000000147947 */ /* 0x000fea0003800000 */
.L_x_80:
[----:B------:R-:W-:Y:S02]  /*4570*/  MOV R2, 0x4590 ;  /* 0x0000459000027802 */ /* 0x000fe40000000f00 */
[----:B----45:R-:W-:Y:S05]  /*4580*/  CALL.REL.NOINC `($__internal_0_$__cuda_sm10x_tcgen05_guardrail_trap_col_being_dealloced_not_returned_by_alloc) ;  /* 0x0000006400bc7944 */ /* 0x030fea0003c00000 */
[----:B------:R-:W-:Y:S05]  /*4590*/  BRA `(.L_x_81) ;  /* 0x0000000000087947 */ /* 0x000fea0003800000 */
.L_x_79:
[----:B------:R-:W-:Y:S02]  /*45a0*/  MOV R2, 0x45c0 ;  /* 0x000045c000027802 */ /* 0x000fe40000000f00 */
[----:B----45:R-:W-:Y:S05]  /*45b0*/  CALL.REL.NOINC `($__internal_2_$__cuda_sm10x_tcgen05_guardrail_trap_unallocated_columns_being_dealloced) ;  /* 0x0000006400c87944 */ /* 0x030fea0003c00000 */
.L_x_81:
[----:B------:R-:W-:Y:S01]  /*45c0*/  NOP ;  /* 0x0000000000007918 */ /* 0x000fe20000000000 */
[----:B------:R-:W-:Y:S05]  /*45d0*/  EXIT ;  /* 0x000000000000794d */ /* 0x000fea0003800000 */
.L_x_53:
[----:B------:R-:W-:-:S09]  /*45e0*/  UISETP.NE.OR UP0, UPT, UR18, 0x3, !UP3 ;  /* 0x000000031200788c */ /* 0x000fd2000df05670 */
[----:B------:R-:W-:Y:S05]  /*45f0*/  BRA.U UP0, `(.L_x_82) ;  /* 0x0000001100b07547 */ /* 0x000fea000b800000 */
[----:B------:R-:W2:Y:S01]  /*4600*/  LDCU.64 UR4, c[0x0][0x888] ;  /* 0x00011100ff0477ac */ /* 0x000ea20008000a00 */
[----:B------:R-:W3:Y:S01]  /*4610*/  S2UR UR10, SR_CgaCtaId ;  /* 0x00000000000a79c3 */ /* 0x000ee20000008800 */
[----:B------:R-:W-:Y:S01]  /*4620*/  HFMA2 R10, -RZ, RZ, 0, 5.9604644775390625e-08 ;  /* 0x00000001ff0a7431 */ /* 0x000fe200000001ff */
[----:B------:R-:W-:Y:S01]  /*4630*/  MOV R9, RZ ;  /* 0x000000ff00097202 */ /* 0x000fe20000000f00 */
[----:B------:R-:W4:Y:S01]  /*4640*/  LDCU UR48, c[0x0][0x370] ;  /* 0x00006e00ff3077ac */ /* 0x000f220008000800 */
[----:B------:R-:W-:Y:S01]  /*4650*/  HFMA2 R0, -RZ, RZ, 0, 0.0078125 ;  /* 0x00002000ff007431 */ /* 0x000fe200000001ff */
[----:B------:R-:W4:Y:S03]  /*4660*/  LDCU.128 UR44, c[0x0][0xb10] ;  /* 0x00016200ff2c77ac */ /* 0x000f260008000c00 */
[----:B------:R-:W1:Y:S01]  /*4670*/  LDC.64 R12, c[0x0][0x348] ;  /* 0x0000d200ff0c7b82 */ /* 0x000e620000000a00 */
[----:B------:R-:W3:Y:S01]  /*4680*/  LDCU UR38, c[0x0][0x374] ;  /* 0x00006e80ff2677ac */ /* 0x000ee20008000800 */
[----:B------:R-:W3:Y:S01]  /*4690*/  LDCU.64 UR40, c[0x0][0x890] ;  /* 0x00011200ff2877ac */ /* 0x000ee20008000a00 */
[----:B------:R-:W3:Y:S01]  /*46a0*/  LDCU UR30, c[0x0][0xb0c] ;  /* 0x00016180ff1e77ac */ /* 0x000ee20008000800 */
[----:B--2---:R-:W-:Y:S01]  /*46b0*/  UISETP.NE.U32.AND UP0, UPT, UR4, URZ, UPT ;  /* 0x000000ff0400728c */ /* 0x004fe2000bf05070 */
[----:B------:R-:W2:Y:S01]  /*46c0*/  LDCU UR63, c[0x0][0xb20] ;  /* 0x00016400ff3f77ac */ /* 0x000ea20008000800 */
[----:B------:R-:W2:Y:S01]  /*46d0*/  LDCU UR4, c[0x0][0xb30] ;  /* 0x00016600ff0477ac */ /* 0x000ea20008000800 */
[----:B------:R-:W2:Y:S01]  /*46e0*/  LDCU.128 UR56, c[0x0][0x980] ;  /* 0x00013000ff3877ac */ /* 0x000ea20008000c00 */
[----:B------:R-:W-:Y:S01]  /*46f0*/  UMOV UR31, 0x400 ;  /* 0x00000400001f7882 */ /* 0x000fe20000000000 */
[----:B----4-:R-:W-:-:S02]  /*4700*/  UIMAD.WIDE.U32 UR6, UR48, UR44, URZ ;  /* 0x0000002c300672a5 */ /* 0x010fc4000f8e00ff */
[----:B---3--:R-:W-:Y:S02]  /*4710*/  UIMAD.WIDE.U32 UR8, UR38, UR47, URZ ;  /* 0x0000002f260872a5 */ /* 0x008fe4000f8e00ff */
[----:B------:R-:W-:Y:S02]  /*4720*/  ULEA UR31, UR10, UR31, 0x18 ;  /* 0x0000001f0a1f7291 */ /* 0x000fe4000f8ec0ff */
[----:B------:R-:W-:Y:S02]  /*4730*/  UISETP.NE.AND.EX UP5, UPT, UR5, URZ, UPT, UP0 ;  /* 0x000000ff0500728c */ /* 0x000fe4000bfa5300 */
[----:B------:R-:W-:Y:S02]  /*4740*/  UISETP.NE.U32.AND UP6, UPT, UR40, URZ, UPT ;  /* 0x000000ff2800728c */ /* 0x000fe4000bfc5070 */
[----:B------:R-:W-:Y:S02]  /*4750*/  UIADD3 UR50, UPT, UPT, UR31, 0x98, URZ ;  /* 0x000000981f327890 */ /* 0x000fe4000fffe0ff */
[----:B------:R-:W-:-:S02]  /*4760*/  UIADD3 UR49, UPT, UPT, UR31, 0xd8, URZ ;  /* 0x000000d81f317890 */ /* 0x000fc4000fffe0ff */
[----:B------:R-:W-:Y:S02]  /*4770*/  UIADD3 UR33, UPT, UPT, UR31, 0x80, URZ ;  /* 0x000000801f217890 */ /* 0x000fe4000fffe0ff */
[----:B------:R-:W-:Y:S02]  /*4780*/  UIADD3 UR25, UPT, UPT, UR31, 0x88, URZ ;  /* 0x000000881f197890 */ /* 0x000fe4000fffe0ff */
[----:B------:R-:W-:Y:S02]  /*4790*/  UIADD3 UR17, UPT, UPT, UR31, 0x90, URZ ;  /* 0x000000901f117890 */ /* 0x000fe4000fffe0ff */
[----:B------:R-:W-:Y:S02]  /*47a0*/  UISETP.NE.AND UP0, UPT, UR39, 0x1, UPT ;  /* 0x000000012700788c */ /* 0x000fe4000bf05270 */
[----:B------:R-:W-:Y:S01]  /*47b0*/  UISETP.NE.AND UP0, UPT, UR30, 0x1, UPT ;  /* 0x000000011e00788c */ /* 0x000fe2000bf05270 */
[----:B------:R-:W-:Y:S01]  /*47c0*/  UMOV UR61, UR7 ;  /* 0x00000007003d7c82 */ /* 0x000fe20008000000 */
[----:B------:R-:W-:Y:S01]  /*47d0*/  UMOV UR60, UR9 ;  /* 0x00000009003c7c82 */ /* 0x000fe20008000000 */
[----:B------:R-:W-:-:S02]  /*47e0*/  UISETP.GE.AND UP2, UPT, UR39, 0x1, UPT ;  /* 0x000000012700788c */ /* 0x000fc4000bf46270 */
[----:B------:R-:W-:Y:S02]  /*47f0*/  UISETP.NE.AND UP0, UPT, UR46, 0x1, UPT ;  /* 0x000000012e00788c */ /* 0x000fe4000bf05270 */
[----:B------:R-:W-:Y:S01]  /*4800*/  UPLOP3.LUT UP4, UPT, UPT, UPT, UPT, 0x40, 0x4 ;  /* 0x000000000004789c */ /* 0x000fe20003f8e870 */
[----:B------:R-:W3:Y:S01]  /*4810*/  LDCU.64 UR22, c[0x0][0xb28] ;  /* 0x00016500ff1677ac */ /* 0x000ee20008000a00 */
[----:B------:R-:W4:Y:S01]  /*4820*/  LDCU.64 UR42, c[0x0][0x990] ;  /* 0x00013200ff2a77ac */ /* 0x000f220008000a00 */
[----:B------:R-:W-:Y:S02]  /*4830*/  UISETP.NE.AND.EX UP6, UPT, UR41, URZ, UPT, UP6 ;  /* 0x000000ff2900728c */ /* 0x000fe4000bfc5360 */
[----:B------:R-:W-:Y:S02]  /*4840*/  UPRMT UR50, UR10, 0x654, UR50 ;  /* 0x000006540a327896 */ /* 0x000fe40008000032 */
[----:B------:R-:W-:Y:S02]  /*4850*/  UPRMT UR49, URZ, 0x654, UR49 ;  /* 0x00000654ff317896 */ /* 0x000fe40008000031 */
[----:B------:R-:W-:-:S02]  /*4860*/  UPRMT UR55, UR10, 0x654, UR33 ;  /* 0x000006540a377896 */ /* 0x000fc40008000021 */
[----:B------:R-:W-:Y:S02]  /*4870*/  UPRMT UR54, UR10, 0x654, UR25 ;  /* 0x000006540a367896 */ /* 0x000fe40008000019 */
[----:B------:R-:W-:Y:S02]  /*4880*/  UPRMT UR53, UR10, 0x654, UR17 ;  /* 0x000006540a357896 */ /* 0x000fe40008000011 */
[----:B------:R-:W-:Y:S02]  /*4890*/  USHF.R.U32.HI UR61, URZ, UR45, UR61 ;  /* 0x0000002dff3d7299 */ /* 0x000fe4000801163d */
[----:B--2---:R-:W-:Y:S02]  /*48a0*/  USHF.R.U32.HI UR60, URZ, UR63, UR60 ;  /* 0x0000003fff3c7299 */ /* 0x004fe4000801163c */
[----:B------:R-:W-:Y:S02]  /*48b0*/  UISETP.NE.AND UP3, UPT, UR4, 0x1, UPT ;  /* 0x000000010400788c */ /* 0x000fe4000bf65270 */
[----:B------:R-:W-:-:S02]  /*48c0*/  UISETP.NE.AND UP2, UPT, UR56, 0x1, UPT ;  /* 0x000000013800788c */ /* 0x000fc4000bf45270 */
[----:B-1-34-:R-:W-:-:S11]  /*48d0*/  UISETP.NE.AND UP0, UPT, UR59, 0x1, UPT ;  /* 0x000000013b00788c */ /* 0x01afd6000bf05270 */
.L_x_93:
[----:B------:R-:W-:Y:S04]  /*48e0*/  SHF.L.U32 R3, R9, 0x1f, RZ ;  /* 0x0000001f09037819 */ /* 0x000fe800000006ff */
[----:B-1----:R-:W1:Y:S02]  /*48f0*/  SYNCS.PHASECHK.TRANS64.TRYWAIT P0, [UR31+0xd0], R3 ;  /* 0x0000d003ff0075a7 */ /* 0x002e64000800111f */
[----:B-1----:R-:W-:Y:S05]  /*4900*/  @!P0 BRA `(.L_x_83) ;  /* 0x0000005c00848947 */ /* 0x002fea0003800000 */
.L_x_180:
[----:B------:R-:W2:Y:S01]  /*4910*/  LDS.128 R4, [UR31+0x110] ;  /* 0x0001101fff047984 */ /* 0x000ea20008000c00 */
[----:B------:R-:W-:Y:S01]  /*4920*/  UISETP.GE.AND UP0, UPT, UR39, 0x1, UPT ;  /* 0x000000012700788c */ /* 0x000fe2000bf06270 */
[----:B------:R-:W-:Y:S01]  /*4930*/  @!PT LDS RZ, [RZ] ;  /* 0x00000000fffff984 */ /* 0x000fe20000000800 */
[----:B------:R-:W-:Y:S01]  /*4940*/  @!PT LDS RZ, [RZ] ;  /* 0x00000000fffff984 */ /* 0x000fe20000000800 */
[----:B------:R-:W-:Y:S01]  /*4950*/  @!PT LDS RZ, [RZ] ;  /* 0x00000000fffff984 */ /* 0x000fe20000000800 */
[----:B------:R-:W-:Y:S01]  /*4960*/  @!PT LDS RZ, [RZ] ;  /* 0x00000000fffff984 */ /* 0x000fe20000000800 */
[----:B------:R3:W-:Y:S06]  /*4970*/  MEMBAR.ALL.CTA ;  /* 0x0000000000007992 */ /* 0x0007ec0000008000 */
[----:B---3--:R-:W3:Y:S02]  /*4980*/  FENCE.VIEW.ASYNC.S ;  /* 0x00000000000073c6 */ /* 0x008ee40000000000 */
[----:B---3--:R-:W-:Y:S01]  /*4990*/  SYNCS.ARRIVE.TRANS64.RED.A1T0 RZ, [UR49], RZ ;  /* 0x000000ffffff79a7 */ /* 0x008fe20008100431 */
[----:B--2---:R-:W-:Y:S11]  /*49a0*/  LOP3.LUT P0, RZ, R6, 0x1, RZ, 0xc0, !PT ;  /* 0x0000000106ff7812 */ /* 0x004ff6000780c0ff */
[----:B------:R-:W-:Y:S02]  /*49b0*/  @!UPT UIADD3 URZ, UPT, UPT, URZ, URZ, URZ ;  /* 0x000000fffffff290 */ /* 0x000fe4000fffe0ff */
[----:B------:R-:W-:Y:S01]  /*49c0*/  VOTEU.ANY UP2, P0 ;  /* 0x0000000000ff7886 */ /* 0x000fe20000040100 */
[----:B------:R-:W-:Y:S11]  /*49d0*/  PLOP3.LUT P0, PT, PT, PT, UP2, 0x80, 0x8 ;  /* 0x000000000008781c */ /* 0x000ff60003f0f028 */
[----:B------:R-:W-:Y:S02]  /*49e0*/  @!UPT UIADD3 URZ, UPT, UPT, URZ, URZ, URZ ;  /* 0x000000fffffff290 */ /* 0x000fe4000fffe0ff */
[----:B-1----:R-:W-:Y:S02]  /*49f0*/  @P0 MOV R3, R4 ;  /* 0x0000000400030202 */ /* 0x002fe40000000f00 */
[----:B------:R-:W-:Y:S02]  /*4a00*/  @P0 LOP3.LUT R2, R5, 0xffff, RZ, 0xc0, !PT ;  /* 0x0000ffff05020812 */ /* 0x000fe400078ec0ff */
[----:B------:R-:W-:Y:S02]  /*4a10*/  @P0 R2UR UR5, R3 ;  /* 0x00000000030502ca */ /* 0x000fe400000e0000 */
[----:B------:R-:W-:Y:S11]  /*4a20*/  @P0 R2UR UR4, R2 ;  /* 0x00000000020402ca */ /* 0x000ff600000e0000 */
[----:B------:R-:W-:Y:S02]  /*4a30*/  @UP2 UMOV UR15, UR5 ;  /* 0x00000005000f2c82 */ /* 0x000fe40008000000 */
[----:B------:R-:W-:Y:S01]  /*4a40*/  @UP2 UMOV UR14, UR4 ;  /* 0x00000004000e2c82 */ /* 0x000fe20008000000 */
[----:B------:R-:W-:Y:S05]  /*4a50*/  BRA.U !UP0, `(.L_x_84) ;  /* 0x0000000108c07547 */ /* 0x000fea000b800000 */
[----:B------:R-:W-:Y:S02]  /*4a60*/  UIMAD.WIDE.U32 UR8, UR14, UR47, URZ ;  /* 0x0000002f0e0872a5 */ /* 0x000fe4000f8e00ff */
[----:B------:R-:W-:Y:S02]  /*4a70*/  UP2UR UR16, UPR, URZ, 0x4 ;  /* 0x00000004ff107883 */ /* 0x000fe40008000000 */
[----:B------:R-:W-:Y:S02]  /*4a80*/  UISETP.NE.AND UP2, UPT, UR46, 0x1, UPT ;  /* 0x000000012e00788c */ /* 0x000fe4000bf45270 */
[----:B------:R-:W-:Y:S02]  /*4a90*/  UIMAD.WIDE.U32 UR10, UR15, UR44, URZ ;  /* 0x0000002c0f0a72a5 */ /* 0x000fe4000f8e00ff */
[----:B------:R-:W-:Y:S02]  /*4aa0*/  USEL UR4, UR38, UR60, !UP2 ;  /* 0x0000003c26047287 */ /* 0x000fe4000d000000 */
[----:B------:R-:W-:Y:S02]  /*4ab0*/  UISETP.NE.AND UP0, UPT, UR30, 0x1, UPT ;  /* 0x000000011e00788c */ /* 0x000fe4000bf05270 */
[----:B------:R-:W-:Y:S02]  /*4ac0*/  UP2UR UR20, UPR, URZ, 0x2 ;  /* 0x00000002ff147883 */ /* 0x000fe40008000000 */
[----:B------:R-:W-:Y:S02]  /*4ad0*/  UISETP.NE.AND UP1, UPT, UR39, 0x1, UPT ;  /* 0x000000012700788c */ /* 0x000fe4000bf25270 */
[----:B------:R-:W-:Y:S02]  /*4ae0*/  UIMAD.WIDE.U32 UR12, UR4, UR22, URZ ;  /* 0x00000016040c72a5 */ /* 0x000fe4000f8e00ff */
[----:B------:R-:W-:Y:S01]  /*4af0*/  USEL UR7, UR48, UR61, !UP0 ;  /* 0x0000003d30077287 */ /* 0x000fe2000c000000 */
[----:B------:R-:W-:Y:S02]  /*4b00*/  UMOV UR5, UR9 ;  /* 0x0000000900057c82 */ /* 0x000fe40008000000 */
[----:B------:R-:W-:Y:S02]  /*4b10*/  USHF.R.U32.HI UR6, URZ, UR63, UR5 ;  /* 0x0000003fff067299 */ /* 0x000fe40008011605 */
[----:B------:R-:W-:Y:S02]  /*4b20*/  UIMAD.WIDE.U32 UR18, UR7, UR22, URZ ;  /* 0x00000016071272a5 */ /* 0x000fe4000f8e00ff */
[----:B------:R-:W-:Y:S02]  /*4b30*/  USEL UR6, UR14, UR6, !UP2 ;  /* 0x000000060e067287 */ /* 0x000fe4000d000000 */
[----:B------:R-:W-:Y:S01]  /*4b40*/  UISETP.NE.AND UP2, UPT, UR16, URZ, UPT ;  /* 0x000000ff1000728c */ /* 0x000fe2000bf45270 */
[----:B------:R-:W-:Y:S01]  /*4b50*/  UMOV UR5, UR11 ;  /* 0x0000000b00057c82 */ /* 0x000fe20008000000 */
[----:B------:R-:W-:Y:S02]  /*4b60*/  UIMAD.WIDE.U32 UR10, UR6, UR22, URZ ;  /* 0x00000016060a72a5 */ /* 0x000fe4000f8e00ff */
[----:B------:R-:W-:Y:S03]  /*4b70*/  USHF.R.U32.HI UR8, URZ, UR45, UR5 ;  /* 0x0000002dff087299 */ /* 0x000fe60008011605 */
[----:B------:R-:W-:Y:S02]  /*4b80*/  UMOV UR5, UR13 ;  /* 0x0000000d00057c82 */ /* 0x000fe40008000000 */
[----:B------:R-:W-:Y:S03]  /*4b90*/  @UP1 USHF.R.U32.HI UR4, URZ, UR23, UR5 ;  /* 0x00000017ff041299 */ /* 0x000fe60008011605 */
[----:B------:R-:W-:Y:S01]  /*4ba0*/  UMOV UR5, UR19 ;  /* 0x0000001300057c82 */ /* 0x000fe20008000000 */
[----:B------:R-:W-:Y:S02]  /*4bb0*/  UIMAD UR4, UR39, UR4, URZ ;  /* 0x00000004270472a4 */ /* 0x000fe4000f8e02ff */
[----:B------:R-:W-:Y:S02]  /*4bc0*/  @UP1 USHF.R.U32.HI UR7, URZ, UR23, UR5 ;  /* 0x00000017ff071299 */ /* 0x000fe40008011605 */
[----:B------:R-:W-:Y:S02]  /*4bd0*/  USEL UR5, UR15, UR8, !UP0 ;  /* 0x000000080f057287 */ /* 0x000fe4000c000000 */
[----:B------:R-:W-:Y:S02]  /*4be0*/  UIMAD UR8, UR39, UR7, URZ ;  /* 0x00000007270872a4 */ /* 0x000fe4000f8e02ff */
[----:B------:R-:W-:Y:S03]  /*4bf0*/  UISETP.GE.AND UP0, UPT, UR6, UR4, UPT ;  /* 0x000000040600728c */ /* 0x000fe6000bf06270 */
[----:B------:R-:W-:Y:S01]  /*4c00*/  UMOV UR4, UR11 ;  /* 0x0000000b00047c82 */ /* 0x000fe20008000000 */
[----:B------:R-:W-:Y:S02]  /*4c10*/  UISETP.GE.OR UP0, UPT, UR5, UR8, UP0 ;  /* 0x000000080500728c */ /* 0x000fe40008706670 */
[----:B------:R-:W-:Y:S02]  /*4c20*/  USHF.R.U32.HI UR4, URZ, UR23, UR4 ;  /* 0x00000017ff047299 */ /* 0x000fe40008011604 */
[----:B------:R-:W-:Y:S02]  /*4c30*/  UIMAD.WIDE.U32 UR8, UR5, UR22, URZ ;  /* 0x00000016050872a5 */ /* 0x000fe4000f8e00ff */
[----:B------:R-:W-:Y:S04]  /*4c40*/  USEL UR10, UR6, UR4, !UP1 ;  /* 0x00000004060a7287 */ /* 0x000fe8000c800000 */
[----:B------:R-:W-:Y:S01]  /*4c50*/  UIADD3 UR11, UPT, UPT, -UR10, URZ, URZ ;  /* 0x000000ff0a0b7290 */ /* 0x000fe2000fffe1ff */
[----:B------:R-:W-:Y:S02]  /*4c60*/  @!UP0 UMOV UR4, UR9 ;  /* 0x0000000900048c82 */ /* 0x000fe40008000000 */
[----:B------:R-:W-:Y:S02]  /*4c70*/  @!UP0 USHF.R.U32.HI UR4, URZ, UR23, UR4 ;  /* 0x00000017ff048299 */ /* 0x000fe40008011604 */
[----:B------:R-:W-:Y:S02]  /*4c80*/  UIMAD UR8, UR39, UR11, UR6 ;  /* 0x0000000b270872a4 */ /* 0x000fe4000f8e0206 */
[----:B------:R-:W-:Y:S02]  /*4c90*/  @!UP0 USEL UR4, UR5, UR4, !UP1 ;  /* 0x0000000405048287 */ /* 0x000fe4000c800000 */
[----:B------:R-:W-:Y:S02]  /*4ca0*/  UISETP.NE.AND UP1, UPT, UR20, URZ, UPT ;  /* 0x000000ff1400728c */ /* 0x000fe4000bf25270 */
[----:B------:R-:W-:Y:S02]  /*4cb0*/  @!UP0 UIMAD UR8, UR7, UR8, UR4 ;  /* 0x00000008070882a4 */ /* 0x000fe4000f8e0204 */
[----:B------:R-:W-:Y:S02]  /*4cc0*/  @!UP0 UIADD3 UR9, UPT, UPT, UR10, -UR4, URZ ;  /* 0x800000040a098290 */ /* 0x000fe4000fffe0ff */
[----:B------:R-:W-:Y:S02]  /*4cd0*/  UIADD3 UR4, UPT, UPT, -UR5, URZ, URZ ;  /* 0x000000ff05047290 */ /* 0x000fe4000fffe1ff */
[----:B------:R-:W-:Y:S02]  /*4ce0*/  UIADD3 UR7, UPT, UPT, -UR6, URZ, URZ ;  /* 0x000000ff06077290 */ /* 0x000fe4000fffe1ff */
[----:B------:R-:W-:Y:S02]  /*4cf0*/  @!UP0 UIMAD UR6, UR9, UR39, UR5 ;  /* 0x00000027090682a4 */ /* 0x000fe4000f8e0205 */
[----:B------:R-:W-:Y:S02]  /*4d00*/  UIMAD UR15, UR30, UR4, UR15 ;  /* 0x000000041e0f72a4 */ /* 0x000fe4000f8e020f */
[----:B------:R-:W-:Y:S01]  /*4d10*/  UIMAD UR4, UR46, UR7, UR14 ;  /* 0x000000072e0472a4 */ /* 0x000fe2000f8e020e */
[----:B------:R-:W-:Y:S02]  /*4d20*/  @!UP0 UMOV UR5, UR8 ;  /* 0x0000000800058c82 */ /* 0x000fe40008000000 */
[----:B------:R-:W-:Y:S02]  /*4d30*/  UIMAD UR15, UR5, UR30, UR15 ;  /* 0x0000001e050f72a4 */ /* 0x000fe4000f8e020f */
[----:B------:R-:W-:Y:S11]  /*4d40*/  UIMAD UR14, UR6, UR46, UR4 ;  /* 0x0000002e060e72a4 */ /* 0x000ff6000f8e0204 */
[----:B------:R-:W-:Y:S01]  /*4d50*/  @!UPT UIADD3 URZ, UPT, UPT, URZ, URZ, URZ ;  /* 0x000000fffffff290 */ /* 0x000fe2000fffe0ff */
.L_x_84:
[----:B------:R-:W1:Y:S01]  /*4d60*/  @!UP3 LDCU.128 UR8, c[0x0][0xb10] ;  /* 0x00016200ff08b7ac */ /* 0x000e620008000c00 */
[----:B------:R-:W-:Y:S02]  /*4d70*/  ISETP.NE.U32.AND P1, PT, RZ, UR40, PT ;  /* 0x00000028ff007c0c */ /* 0x000fe4000bf25070 */
[----:B------:R-:W-:Y:S02]  /*4d80*/  SHF.L.U32 R8, R10, 0x1f, RZ ;  /* 0x0000001f0a087819 */ /* 0x000fe400000006ff */
[----:B------:R-:W-:Y:S01]  /*4d90*/  ISETP.NE.AND.EX P1, PT, RZ, UR41, PT, P1 ;  /* 0x00000029ff007c0c */ /* 0x000fe2000bf25310 */
[----:B------:R-:W2:Y:S01]  /*4da0*/  @!UP3 LDCU UR5, c[0x0][0xb0c] ;  /* 0x00016180ff05b7ac */ /* 0x000ea20008000800 */
[----:B------:R-:W-:Y:S02]  /*4db0*/  USHF.L.U32 UR34, UR21, 0x7, URZ ;  /* 0x0000000715227899 */ /* 0x000fe400080006ff */
[----:B-1----:R-:W-:Y:S07]  /*4dc0*/  UIMAD.WIDE.U32 UR6, UR15, UR8, URZ ;  /* 0x000000080f0672a5 */ /* 0x002fee000f8e00ff */
[----:B------:R-:W-:Y:S01]  /*4dd0*/  @!UP3 UMOV UR4, UR7 ;  /* 0x000000070004bc82 */ /* 0x000fe20008000000 */
[----:B--2---:R-:W-:Y:S02]  /*4de0*/  @!UP3 UISETP.NE.AND UP0, UPT, UR5, 0x1, UPT ;  /* 0x000000010500b88c */ /* 0x004fe4000bf05270 */
[----:B------:R-:W-:Y:S02]  /*4df0*/  @!UP3 USHF.R.U32.HI UR4, URZ, UR9, UR4 ;  /* 0x00000009ff04b299 */ /* 0x000fe40008011604 */
[----:B------:R-:W-:Y:S02]  /*4e00*/  UIMAD.WIDE.U32 UR6, UR14, UR11, URZ ;  /* 0x0000000b0e0672a5 */ /* 0x000fe4000f8e00ff */
[----:B------:R-:W-:Y:S02]  /*4e10*/  @!UP3 USEL UR8, UR15, UR4, !UP0 ;  /* 0x000000040f08b287 */ /* 0x000fe4000c000000 */
[----:B------:R-:W-:Y:S03]  /*4e20*/  @!UP3 UISETP.NE.AND UP0, UPT, UR10, 0x1, UPT ;  /* 0x000000010a00b88c */ /* 0x000fe6000bf05270 */
[----:B------:R-:W-:Y:S02]  /*4e30*/  @!UP3 UMOV UR6, UR7 ;  /* 0x000000070006bc82 */ /* 0x000fe40008000000 */
[----:B------:R-:W1:Y:S02]  /*4e40*/  @!UP3 LDCU UR4, c[0x0][0xb20] ;  /* 0x00016400ff04b7ac */ /* 0x000e640008000800 */
[----:B-1----:R-:W-:Y:S04]  /*4e50*/  @!UP3 USHF.R.U32.HI UR6, URZ, UR4, UR6 ;  /* 0x00000004ff06b299 */ /* 0x002fe80008011606 */
[----:B------:R-:W-:Y:S04]  /*4e60*/  @!UP3 USEL UR6, UR14, UR6, !UP0 ;  /* 0x000000060e06b287 */ /* 0x000fe8000c000000 */
[----:B------:R-:W-:Y:S02]  /*4e70*/  @!UP3 UIADD3 UR4, UPT, UPT, -UR8, UR6, URZ ;  /* 0x000000060804b290 */ /* 0x000fe4000fffe1ff */
[----:B------:R-:W-:Y:S02]  /*4e80*/  @!UP3 UIADD3 UR6, UPT, UPT, UR8, -UR6, URZ ;  /* 0x800000060806b290 */ /* 0x000fe4000fffe0ff */
[----:B------:R-:W-:Y:S02]  /*4e90*/  @!UP3 UIMAD UR15, UR4, UR5, UR15 ;  /* 0x00000005040fb2a4 */ /* 0x000fe4000f8e020f */
[----:B------:R-:W-:Y:S01]  /*4ea0*/  @!UP3 UIMAD UR14, UR6, UR10, UR14 ;  /* 0x0000000a060eb2a4 */ /* 0x000fe2000f8e020e */
[----:B------:R-:W-:Y:S11]  /*4eb0*/  BRA.U UP4, `(.L_x_85) ;  /* 0x0000000104107547 */ /* 0x000ff6000b800000 */
[----:B------:R-:W-:Y:S04]  /*4ec0*/  MOV R2, UR62 ;  /* 0x0000003e00027c02 */ /* 0x000fe80008000f00 */
[----:B------:R-:W-:Y:S04]  /*4ed0*/  SHF.L.U32 R3, R2, 0x1f, RZ ;  /* 0x0000001f02037819 */ /* 0x000fe800000006ff */
[----:B------:R-:W1:Y:S02]  /*4ee0*/  SYNCS.PHASECHK.TRANS64.TRYWAIT P2, [UR31+0xc8], R3 ;  /* 0x0000c803ff0075a7 */ /* 0x000e64000804111f */
[----:B-1----:R-:W-:Y:S05]  /*4ef0*/  @!P2 BRA `(.L_x_86) ;  /* 0x000000580020a947 */ /* 0x002fea0003800000 */
.L_x_85:
[----:B------:R-:W-:Y:S05]  /*4f00*/  BRA.U !UP6, `(.L_x_87) ;  /* 0x000000010e387547 */ /* 0x000fea000b800000 */
[----:B------:R-:W-:Y:S01]  /*4f10*/  UPLOP3.LUT UP1, UPT, UPT, UPT, UP5, 0x80, 0x8 ;  /* 0x000000000008789c */ /* 0x000fe20003f2f050 */
[----:B-1----:R-:W-:Y:S01]  /*4f20*/  HFMA2 R2, -RZ, RZ, 0, 5.9604644775390625e-08 ;  /* 0x00000001ff027431 */ /* 0x002fe200000001ff */
[----:B------:R-:W1:Y:S01]  /*4f30*/  LDCU.64 UR8, c[0x0][0x358] ;  /* 0x00006b00ff0877ac */ /* 0x000e620008000a00 */
[----:B------:R-:W-:Y:S03]  /*4f40*/  IMAD.MOV.U32 R87, RZ, RZ, 0x1 ;  /* 0x00000001ff577424 */ /* 0x000fe600078e00ff */
[----:B------:R-:W-:Y:S05]  /*4f50*/  PLOP3.LUT P2, PT, PT, PT, UP1, 0x80, 0x8 ;  /* 0x000000000008781c */ /* 0x000fea0003f4f018 */
[----:B------:R-:W2:Y:S01]  /*4f60*/  @UP1 LDCU.64 UR4, c[0x0][0x888] ;  /* 0x00011100ff0417ac */ /* 0x000ea20008000a00 */
[----:B------:R-:W-:Y:S07]  /*4f70*/  @UP1 UIMAD UR6, UR52, UR40, URZ ;  /* 0x00000028340612a4 */ /* 0x000fee000f8e02ff */
[----:B------:R-:W-:Y:S01]  /*4f80*/  @!P2 PRMT R87, R2, 0x7610, R87 ;  /* 0x000076100257a816 */ /* 0x000fe20000000057 */
[----:B--2---:R-:W-:Y:S06]  /*4f90*/  @UP1 UIMAD.WIDE UR4, UR6, 0x4, UR4 ;  /* 0x00000004060418a5 */ /* 0x004fec000f8e0204 */
[----:B------:R-:W-:Y:S01]  /*4fa0*/  IMAD.U32 R14, RZ, RZ, UR4 ;  /* 0x00000004ff0e7e24 */ /* 0x000fe2000f8e00ff */
[----:B------:R-:W-:Y:S04]  /*4fb0*/  MOV R15, UR5 ;  /* 0x00000005000f7c02 */ /* 0x000fe80008000f00 */
[----:B------:R-:W2:Y:S01]  /*4fc0*/  @!UP1 LDCU UR4, c[0x0][0x880] ;  /* 0x00011000ff0497ac */ /* 0x000ea20008000800 */
[----:B-1---5:R3:W5:Y:S02]  /*4fd0*/  @P2 LDG.E R41, desc[UR8][R14.64] ;  /* 0x000000080e292981 */ /* 0x022764000c1e1900 */
[----:B--23--:R-:W-:Y:S07]  /*4fe0*/  @!P2 IMAD.U32 R41, RZ, RZ, UR4 ;  /* 0x00000004ff29ae24 */ /* 0x00cfee000f8e00ff */
.L_x_87:
[----:B-----5:R-:W-:Y:S01]  /*4ff0*/  @!P1 FSETP.EQ.AND P3, PT, R41, RZ, PT ;  /* 0x000000ff2900920b */ /* 0x020fe20003f62000 */
[----:B------:R-:W-:Y:S01]  /*5000*/  @!UPT UIADD3 URZ, UPT, UPT, URZ, URZ, URZ ;  /* 0x000000fffffff290 */ /* 0x000fe2000fffe0ff */
[----:B------:R-:W-:Y:S11]  /*5010*/  @!P1 BRA `(.L_x_88) ;  /* 0x0000000000149947 */ /* 0x000ff60003800000 */
[----:B------:R-:W-:Y:S02]  /*5020*/  LOP3.LUT P1, RZ, R87, 0xff, RZ, 0xc0, !PT ;  /* 0x000000ff57ff7812 */ /* 0x000fe4000782c0ff */
[----:B------:R-:W-:Y:S04]  /*5030*/  PLOP3.LUT P3, PT, PT, PT, UP1, 0x80, 0x8 ;  /* 0x000000000008781c */ /* 0x000fe80003f6f018 */
[----:B------:R-:W-:Y:S07]  /*5040*/  PLOP3.LUT P3, PT, P3, PT, PT, 0x8, 0x80 ;  /* 0x000000000080781c */ /* 0x000fee0001f6e170 */
[----:B------:R-:W-:Y:S11]  /*5050*/  @P1 FSETP.EQ.AND P3, PT, R41, RZ, PT ;  /* 0x000000ff2900120b */ /* 0x000ff60003f62000 */
[----:B------:R-:W-:Y:S02]  /*5060*/  @!UPT UIADD3 URZ, UPT, UPT, URZ, URZ, URZ ;  /* 0x000000fffffff290 */ /* 0x000fe4000fffe0ff */
.L_x_88:
[----:B------:R-:W-:Y:S01]  /*5070*/  USHF.L.U32 UR35, UR51, 0x7, URZ ;  /* 0x0000000733237899 */ /* 0x000fe200080006ff */
[----:B------:R-:W2:Y:S01]  /*5080*/  SYNCS.PHASECHK.TRANS64.TRYWAIT P1, [UR31+0xa0], R8 ;  /* 0x0000a008ff0075a7 */ /* 0x000ea2000802111f */
[----:B------:R-:W-:Y:S02]  /*5090*/  UISETP.NE.AND UP0, UPT, UR56, 0x1, UPT ;  /* 0x000000013800788c */ /* 0x000fe4000bf05270 */
[----:B------:R-:W-:Y:S01]  /*50a0*/  UIMAD.WIDE.U32 UR4, UR35, UR57, URZ ;  /* 0x00000039230472a5 */ /* 0x000fe2000f8e00ff */
[----:B------:R-:W-:Y:S04]  /*50b0*/  ELECT P2, URZ, PT ;  /* 0x0000000000ff782f */ /* 0x000fe80003840000 */
[----:B------:R-:W-:Y:S02]  /*50c0*/  PLOP3.LUT P2, PT, P3, P2, PT, 0xf2, 0x2f ;  /* 0x00000000002f781c */ /* 0x000fe40001f45e72 */
[----:B------:R-:W-:Y:S02]  /*50d0*/  UMOV UR4, UR5 ;  /* 0x0000000500047c82 */ /* 0x000fe40008000000 */
[----:B------:R-:W-:Y:S04]  /*50e0*/  USHF.R.U32.HI UR4, URZ, UR58, UR4 ;  /* 0x0000003aff047299 */ /* 0x000fe80008011604 */
[----:B------:R-:W-:Y:S02]  /*50f0*/  USEL UR36, UR35, UR4, !UP0 ;  /* 0x0000000423247287 */ /* 0x000fe4000c000000 */
[----:B------:R-:W-:Y:S02]  /*5100*/  UISETP.NE.AND UP0, UPT, UR59, 0x1, UPT ;  /* 0x000000013b00788c */ /* 0x000fe4000bf05270 */
[----:B------:R-:W-:Y:S07]  /*5110*/  UIMAD.WIDE.U32 UR4, UR36, UR42, URZ ;  /* 0x0000002a240472a5 */ /* 0x000fee000f8e00ff */
[----:B------:R-:W-:Y:S02]  /*5120*/  UMOV UR4, UR5 ;  /* 0x0000000500047c82 */ /* 0x000fe40008000000 */
[----:B------:R-:W-:Y:S04]  /*5130*/  USHF.R.U32.HI UR4, URZ, UR43, UR4 ;  /* 0x0000002bff047299 */ /* 0x000fe80008011604 */
[----:B------:R-:W-:Y:S02]  /*5140*/  USEL UR37, UR36, UR4, !UP0 ;  /* 0x0000000424257287 */ /* 0x000fe4000c000000 */
[----:B------:R-:W-:Y:S02]  /*5150*/  UIADD3 UR4, UPT, UPT, -UR36, URZ, URZ ;  /* 0x000000ff24047290 */ /* 0x000fe4000fffe1ff */
[----:B------:R-:W-:Y:S02]  /*5160*/  UIADD3 UR5, UPT, UPT, -UR37, URZ, URZ ;  /* 0x000000ff25057290 */ /* 0x000fe4000fffe1ff */
[----:B------:R-:W-:Y:S02]  /*5170*/  UIMAD UR35, UR56, UR4, UR35 ;  /* 0x00000004382372a4 */ /* 0x000fe4000f8e0223 */
[----:B------:R-:W-:Y:S01]  /*5180*/  UIMAD UR36, UR59, UR5, UR36 ;  /* 0x000000053b2472a4 */ /* 0x000fe2000f8e0224 */
[----:B--2---:R-:W-:Y:S11]  /*5190*/  @!P1 BRA `(.L_x_89) ;  /* 0x0000005400909947 */ /* 0x004ff60003800000 */
.L_x_183:
[----:B------:R-:W-:Y:S01]  /*51a0*/  VOTEU.ALL UP0, P2 ;  /* 0x0000000000ff7886 */ /* 0x000fe20001000000 */
[----:B-1----:R-:W-:Y:S04]  /*51b0*/  @!P2 IADD3 R3, P1, PT, R12, 0x580, RZ ;  /* 0x000005800c03a810 */ /* 0x002fe80007f3e0ff */
[----:B------:R-:W-:Y:S01]  /*51c0*/  @!UP0 UPRMT UR4, URZ, 0x40, URZ ;  /* 0x00000040ff048896 */ /* 0x000fe200080000ff */
[----:B------:R-:W-:Y:S01]  /*51d0*/  @!P2 IMAD.X R2, RZ, RZ, R13, P1 ;  /* 0x000000ffff02a224 */ /* 0x000fe200008e060d */
[----:B------:R-:W-:Y:S01]  /*51e0*/  @!P2 R2UR UR5, R3 ;  /* 0x000000000305a2ca */ /* 0x000fe200000e0000 */
[----:B------:R-:W-:Y:S02]  /*51f0*/  @!UP0 UIADD3 UR32, UPT, UPT, UR31, 0x200, URZ ;  /* 0x000002001f208890 */ /* 0x000fe4000fffe0ff */
[----:B------:R-:W-:Y:S02]  /*5200*/  @!UP0 UPRMT UR6, UR4, 0x5410, URZ ;  /* 0x0000541004068896 */ /* 0x000fe400080000ff */
[----:B------:R-:W-:Y:S01]  /*5210*/  @!P2 R2UR UR4, R2 ;  /* 0x000000000204a2ca */ /* 0x000fe200000e0000 */
[----:B------:R-:W-:Y:S07]  /*5220*/  VOTEU.ALL UP0, P2 ;  /* 0x0000000000ff7886 */ /* 0x000fee0001000000 */
[----:B------:R-:W-:Y:S05]  /*5230*/  IMAD.U32 R2, RZ, RZ, UR5 ;  /* 0x00000005ff027e24 */ /* 0x000fea000f8e00ff */
[----:B------:R-:W-:Y:S01]  /*5240*/  IMAD.U32 R3, RZ, RZ, UR4 ;  /* 0x00000004ff037e24 */ /* 0x000fe2000f8e00ff */
[----:B------:R-:W-:Y:S01]  /*5250*/  @!P2 R2UR UR4, R2 ;  /* 0x000000000204a2ca */ /* 0x000fe200000e0000 */
[----:B------:R-:W-:Y:S03]  /*5260*/  @!P2 IMAD.MOV.U32 R2, RZ, RZ, 0x2000 ;  /* 0x00002000ff02a424 */ /* 0x000fe600078e00ff */
[----:B------:R-:W-:Y:S11]  /*5270*/  @!P2 R2UR UR5, R3 ;  /* 0x000000000305a2ca */ /* 0x000ff600000e0000 */
[----:B------:R-:W-:Y:S02]  /*5280*/  @!UPT UIADD3 URZ, UPT, UPT, URZ, URZ, URZ ;  /* 0x000000fffffff290 */ /* 0x000fe4000fffe0ff */
[----:B------:R1:W-:Y:S01]  /*5290*/  @!UP0 UTMALDG.4D.IM2COL [UR32], [UR4], UR6 ;  /* 0x00000020040083b4 */ /* 0x0003e20008058006 */
[----:B------:R1:W-:Y:S01]  /*52a0*/  @!P2 SYNCS.ARRIVE.TRANS64.RED.A0TR RZ, [UR31+0x80], R2 ;  /* 0x00008002ffffa9a7 */ /* 0x0003e2000830041f */
[----:B------:R-:W-:Y:S01]  /*52b0*/  SYNCS.ARRIVE.TRANS64.RED.A1T0 RZ, [UR55], RZ ;  /* 0x000000ffffff79a7 */ /* 0x000fe20008100437 */
[----:B------:R-:W2:Y:S02]  /*52c0*/  SYNCS.PHASECHK.TRANS64.TRYWAIT P1, [UR31+0xa8], R8 ;  /* 0x0000a808ff0075a7 */ /* 0x000ea4000802111f */
[----:B-12---:R-:W-:Y:S05]  /*52d0*/  @!P1 BRA `(.L_x_90) ;  /* 0x0000005400589947 */ /* 0x006fea0003800000 */
.L_x_185:
[----:B------:R-:W-:Y:S01]  /*52e0*/  VOTEU.ALL UP0, P2 ;  /* 0x0000000000ff7886 */ /* 0x000fe20001000000 */
[----:B-1----:R-:W-:Y:S01]  /*52f0*/  @!P2 IADD3 R3, P1, PT, R12, 0x580, RZ ;  /* 0x000005800c03a810 */ /* 0x002fe20007f3e0ff */
[----:B------:R-:W-:Y:S01]  /*5300*/  UMOV UR27, UR35 ;  /* 0x00000023001b7c82 */ /* 0x000fe20008000000 */
[----:B------:R-:W-:Y:S01]  /*5310*/  UMOV UR28, UR36 ;  /* 0x00000024001c7c82 */ /* 0x000fe20008000000 */
[----:B------:R-:W-:Y:S01]  /*5320*/  UMOV UR29, UR37 ;  /* 0x00000025001d7c82 */ /* 0x000fe20008000000 */
[----:B------:R-:W-:Y:S01]  /*5330*/  @!UP0 UPRMT UR4, URZ, 0x40, URZ ;  /* 0x00000040ff048896 */ /* 0x000fe200080000ff */
[----:B------:R-:W-:Y:S01]  /*5340*/  @!P2 IMAD.X R2, RZ, RZ, R13, P1 ;  /* 0x000000ffff02a224 */ /* 0x000fe200008e060d */
[----:B------:R-:W-:Y:S01]  /*5350*/  @!P2 R2UR UR5, R3 ;  /* 0x000000000305a2ca */ /* 0x000fe200000e0000 */
[----:B------:R-:W-:Y:S02]  /*5360*/  @!UP0 UIADD3 UR26, UPT, UPT, UR34, 0x20, URZ ;  /* 0x00000020221a8890 */ /* 0x000fe4000fffe0ff */
[----:B------:R-:W-:Y:S02]  /*5370*/  @!UP0 UPRMT UR6, UR4, 0x5410, URZ ;  /* 0x0000541004068896 */ /* 0x000fe400080000ff */
[----:B------:R-:W-:Y:S01]  /*5380*/  @!P2 R2UR UR4, R2 ;  /* 0x000000000204a2ca */ /* 0x000fe200000e0000 */
[----:B------:R-:W-:Y:S01]  /*5390*/  @!UP0 UIADD3 UR24, UPT, UPT, UR31, 0x2200, URZ ;  /* 0x000022001f188890 */ /* 0x000fe2000fffe0ff */
[----:B------:R-:W-:Y:S06]  /*53a0*/  VOTEU.ALL UP0, P2 ;  /* 0x0000000000ff7886 */ /* 0x000fec0001000000 */
        /* <DEDUP_REMOVED lines=11> */
.L_x_187:
        /* <DEDUP_REMOVED lines=8> */
[----:B------:R-:W-:Y:S01]  /*54e0*/  @!UP0 UIADD3 UR18, UPT, UPT, UR34, 0x40, URZ ;  /* 0x0000004022128890 */ /* 0x000fe2000fffe0ff */
[----:B------:R-:W-:Y:S01]  /*54f0*/  @P0 SHF.R.U32.HI R4, RZ, 0x10, R5 ;  /* 0x00000010ff040819 */ /* 0x000fe20000011605 */
[----:B------:R-:W-:Y:S02]  /*5500*/  @!UP0 UPRMT UR6, UR4, 0x5410, URZ ;  /* 0x0000541004068896 */ /* 0x000fe400080000ff */
[----:B------:R-:W-:Y:S01]  /*5510*/  @!P2 R2UR UR4, R2 ;  /* 0x000000000204a2ca */ /* 0x000fe200000e0000 */
[----:B------:R-:W-:Y:S01]  /*5520*/  @!UP0 UIADD3 UR16, UPT, UPT, UR31, 0x4200, URZ ;  /* 0x000042001f108890 */ /* 0x000fe2000fffe0ff */
[----:B------:R-:W-:Y:S01]  /*5530*/  @P0 R2UR UR52, R4 ;  /* 0x00000000043402ca */ /* 0x000fe200000e0000 */
[----:B------:R-:W-:Y:S05]  /*5540*/  VOTEU.ALL UP0, P2 ;  /* 0x0000000000ff7886 */ /* 0x000fea0001000000 */
        /* <DEDUP_REMOVED lines=11> */
.L_x_189:
        /* <DEDUP_REMOVED lines=9> */
[----:B------:R-:W-:Y:S01]  /*5690*/  R2UR UR16, R95 ;  /* 0x000000005f1072ca */ /* 0x000fe200000e0000 */
[----:B------:R-:W-:Y:S01]  /*56a0*/  @!UP0 UPRMT UR6, UR4, 0x5410, URZ ;  /* 0x0000541004068896 */ /* 0x000fe200080000ff */
[----:B------:R-:W-:Y:S01]  /*56b0*/  R2UR UR7, R96 ;  /* 0x00000000600772ca */ /* 0x000fe200000e0000 */
[----:B------:R-:W-:Y:S01]  /*56c0*/  @!UP0 UIADD3 UR8, UPT, UPT, UR31, 0x6200, URZ ;  /* 0x000062001f088890 */ /* 0x000fe2000fffe0ff */
[----:B------:R-:W-:Y:S01]  /*56d0*/  @!P2 R2UR UR4, R2 ;  /* 0x000000000204a2ca */ /* 0x000fe200000e0000 */
[----:B------:R-:W-:Y:S01]  /*56e0*/  @!UP0 UIADD3 UR9, UPT, UPT, UR31, 0x98, URZ ;  /* 0x000000981f098890 */ /* 0x000fe2000fffe0ff */
[----:B------:R-:W-:Y:S01]  /*56f0*/  LOP3.LUT R10, R10, 0x1, RZ, 0x3c, !PT ;  /* 0x000000010a0a7812 */ /* 0x000fe200078e3cff */
[----:B------:R-:W-:Y:S01]  /*5700*/  VOTEU.ALL UP0, P2 ;  /* 0x0000000000ff7886 */ /* 0x000fe20001000000 */
[----:B------:R-:W-:Y:S01]  /*5710*/  LOP3.LUT R9, R9, 0x1, RZ, 0x3c, !PT ;  /* 0x0000000109097812 */ /* 0x000fe200078e3cff */
[----:B------:R-:W-:Y:S02]  /*5720*/  UPLOP3.LUT UP4, UPT, UPT, UPT, UPT, 0x80, 0x8 ;  /* 0x000000000008789c */ /* 0x000fe40003f8f070 */
[----:B------:R-:W-:Y:S02]  /*5730*/  IMAD.U32 R2, RZ, RZ, UR5 ;  /* 0x00000005ff027e24 */ /* 0x000fe4000f8e00ff */
[----:B------:R-:W-:Y:S02]  /*5740*/  UIADD3 UR21, UPT, UPT, UR14, UR16, URZ ;  /* 0x000000100e157290 */ /* 0x000fe4000fffe0ff */
[----:B------:R-:W-:Y:S02]  /*5750*/  UIADD3 UR51, UPT, UPT, UR15, UR7, URZ ;  /* 0x000000070f337290 */ /* 0x000fe4000fffe0ff */
[----:B------:R-:W-:Y:S01]  /*5760*/  IMAD.U32 R3, RZ, RZ, UR4 ;  /* 0x00000004ff037e24 */ /* 0x000fe2000f8e00ff */
[----:B------:R-:W-:Y:S04]  /*5770*/  @!P2 R2UR UR4, R2 ;  /* 0x000000000204a2ca */ /* 0x000fe800000e0000 */
[----:B------:R-:W-:Y:S11]  /*5780*/  @!P2 R2UR UR5, R3 ;  /* 0x000000000305a2ca */ /* 0x000ff600000e0000 */
[----:B------:R-:W-:Y:S02]  /*5790*/  @!UPT UIADD3 URZ, UPT, UPT, URZ, URZ, URZ ;  /* 0x000000fffffff290 */ /* 0x000fe4000fffe0ff */
[----:B------:R1:W-:Y:S01]  /*57a0*/  @!UP0 UTMALDG.4D.IM2COL [UR8], [UR4], UR6 ;  /* 0x00000008040083b4 */ /* 0x0003e20008058006 */
[----:B------:R1:W-:Y:S01]  /*57b0*/  @!P2 SYNCS.ARRIVE.TRANS64.RED.A0TR RZ, [UR31+0x98], R0 ;  /* 0x00009800ffffa9a7 */ /* 0x0003e2000830041f */
[----:B------:R-:W-:Y:S01]  /*57c0*/  SYNCS.ARRIVE.TRANS64.RED.A1T0 RZ, [UR50], RZ ;  /* 0x000000ffffff79a7 */ /* 0x000fe20008100432 */
[----:B------:R-:W-:Y:S05]  /*57d0*/  BRA.U UP2, `(.L_x_93) ;  /* 0xfffffff102407547 */ /* 0x000fea000b83ffff */
[----:B------:R-:W-:-:S04]  /*57e0*/  SHF.L.U32 R3, R10, 0x1f, RZ ;  /* 0x0000001f0a037819 */ /* 0x000fc800000006ff */
[----:B------:R-:W2:Y:S02]  /*57f0*/  SYNCS.PHASECHK.TRANS64.TRYWAIT P0, [UR31+0xa0], R3 ;  /* 0x0000a003ff0075a7 */ /* 0x000ea4000800111f */
[----:B--2---:R-:W-:Y:S05]  /*5800*/  @!P0 BRA `(.L_x_94) ;  /* 0x0000005000548947 */ /* 0x004fea0003800000 */
.L_x_191:
[----:B------:R-:W2:Y:S02]  /*5810*/  SYNCS.PHASECHK.TRANS64.TRYWAIT P0, [UR31+0xa8], R3 ;  /* 0x0000a803ff0075a7 */ /* 0x000ea4000800111f */
[----:B--2---:R-:W-:Y:S05]  /*5820*/  @!P0 BRA `(.L_x_95) ;  /* 0x0000005000648947 */ /* 0x004fea0003800000 */
.L_x_193:
[----:B------:R-:W2:Y:S02]  /*5830*/  SYNCS.PHASECHK.TRANS64.TRYWAIT P0, [UR31+0xb0], R3 ;  /* 0x0000b003ff0075a7 */ /* 0x000ea4000800111f */
[----:B--2---:R-:W-:Y:S05]  /*5840*/  @!P0 BRA `(.L_x_96) ;  /* 0x0000005000748947 */ /* 0x004fea0003800000 */
.L_x_195:
[----:B-1----:R-:W-:-:S07]  /*5850*/  MOV R0, UR31 ;  /* 0x0000001f00007c02 */ /* 0x002fce0008000f00 */
.L_x_97:
[----:B-1----:R-:W-:-:S04]  /*5860*/  SHF.L.U32 R3, R10, 0x1f, RZ ;  /* 0x0000001f0a037819 */ /* 0x002fc800000006ff */
[----:B------:R1:W2:Y:S03]  /*5870*/  SYNCS.PHASECHK.TRANS64.TRYWAIT P0, [R0+URZ+0xb8], R3 ;  /* 0x0000b803000075a7 */ /* 0x0002a600080011ff */
[----:B--2---:R-:W-:Y:S05]  /*5880*/  @!P0 NANOSLEEP.SYNCS 0x989680 ;  /* 0x009896800000895d */ /* 0x004fea0003900000 */
[----:B------:R-:W2:Y:S02]  /*5890*/  @!P0 SYNCS.PHASECHK.TRANS64 P0, [R0+URZ+0xb8], R3 ;  /* 0x0000b803000085a7 */ /* 0x000ea400080010ff */
[----:B--2---:R-:W-:Y:S05]  /*58a0*/  @P0 EXIT ;  /* 0x000000000000094d */ /* 0x004fea0003800000 */
[----:B------:R-:W-:Y:S05]  /*58b0*/  BRA `(.L_x_97) ;  /* 0xfffffffc00e87947 */ /* 0x000fea000383ffff */
.L_x_82:
[----:B------:R-:W-:-:S06]  /*58c0*/  UISETP.GE.AND UP0, UPT, UR18, 0x4, UPT ;  /* 0x000000041200788c */ /* 0x000fcc000bf06270 */
[----:B------:R-:W-:-:S13]  /*58d0*/  PLOP3.LUT P0, PT, PT, PT, UP0, 0x80, 0x8 ;  /* 0x000000000008781c */ /* 0x000fda0003f0f008 */
[----:B-1----:R-:W-:Y:S05]  /*58e0*/  @!P0 EXIT ;  /* 0x000000000000894d */ /* 0x002fea0003800000 */
[----:B------:R-:W1:Y:S08]  /*58f0*/  S2UR UR4, SR_CgaCtaId ;  /* 0x00000000000479c3 */ /* 0x000e700000008800 */
[----:B------:R-:W-:Y:S01]  /*5900*/  BAR.SYNC.DEFER_BLOCKING 0x6, 0xa0 ;  /* 0x0182800000007b1d */ /* 0x000fe20000010000 */
[C---:B------:R-:W-:Y:S01]  /*5910*/  IMAD.SHL.U32 R0, R85.reuse, 0x20, RZ ;  /* 0x0000002055007824 */ /* 0x040fe200078e00ff */
[C---:B------:R-:W-:Y:S01]  /*5920*/  SHF.L.U32 R37, R85.reuse, 0x10, RZ ;  /* 0x0000001055257819 */ /* 0x040fe200000006ff */
[C---:B------:R-:W-:Y:S01]  /*5930*/  IMAD.SHL.U32 R5, R85.reuse, 0x4, RZ ;  /* 0x0000000455057824 */ /* 0x040fe200078e00ff */
[----:B------:R-:W-:Y:S01]  /*5940*/  LOP3.LUT R86, R85, 0x60, RZ, 0xc0, !PT ;  /* 0x0000006055567812 */ /* 0x000fe200078ec0ff */
[----:B------:R-:W-:Y:S01]  /*5950*/  HFMA2 R83, -RZ, RZ, 0, 5.9604644775390625e-08 ;  /* 0x00000001ff537431 */ /* 0x000fe200000001ff */
[----:B------:R-:W-:-:S02]  /*5960*/  UMOV UR49, 0x400 ;  /* 0x0000040000317882 */ /* 0x000fc40000000000 */
[----:B------:R-:W2:Y:S01]  /*5970*/  LDC.64 R78, c[0x0][0x8b0] ;  /* 0x00022c00ff4e7b82 */ /* 0x000ea20000000a00 */
[----:B------:R-:W3:Y:S01]  /*5980*/  LDCU.128 UR8, c[0x0][0xa80] ;  /* 0x00015000ff0877ac */ /* 0x000ee20008000c00 */
[----:B------:R-:W-:Y:S01]  /*5990*/  LOP3.LUT R4, R0, 0xc0, RZ, 0xc0, !PT ;  /* 0x000000c000047812 */ /* 0x000fe200078ec0ff */
[----:B------:R-:W-:Y:S01]  /*59a0*/  HFMA2 R81, -RZ, RZ, 0, 0 ;  /* 0x00000000ff517431 */ /* 0x000fe200000001ff */
[----:B------:R-:W-:Y:S01]  /*59b0*/  MOV R36, RZ ;  /* 0x000000ff00247202 */ /* 0x000fe20000000f00 */
[----:B------:R-:W-:Y:S01]  /*59c0*/  IMAD.MOV.U32 R82, RZ, RZ, RZ ;  /* 0x000000ffff527224 */ /* 0x000fe200078e00ff */
[----:B------:R-:W-:Y:S01]  /*59d0*/  LOP3.LUT R5, R4, 0x18, R5, 0xf8, !PT ;  /* 0x0000001804057812 */ /* 0x000fe200078ef805 */
[----:B------:R-:W4:Y:S01]  /*59e0*/  LDCU UR61, c[0x0][0x370] ;  /* 0x00006e00ff3d77ac */ /* 0x000f220008000800 */
[----:B------:R-:W2:Y:S01]  /*59f0*/  LDC.64 R76, c[0x0][0x8a8] ;  /* 0x00022a00ff4c7b82 */ /* 0x000ea20000000a00 */
[----:B------:R-:W-:Y:S02]  /*5a00*/  LOP3.LUT R37, R37, 0x600000, RZ, 0xc0, !PT ;  /* 0x0060000025257812 */ /* 0x000fe400078ec0ff */
[----:B------:R-:W-:Y:S01]  /*5a10*/  LOP3.LUT R5, R5, 0xf20, R0, 0xf8, !PT ;  /* 0x00000f2005057812 */ /* 0x000fe200078ef800 */
[----:B------:R-:W2:Y:S01]  /*5a20*/  LDCU UR45, c[0x0][0xb0c] ;  /* 0x00016180ff2d77ac */ /* 0x000ea20008000800 */
[----:B-1----:R-:W-:Y:S01]  /*5a30*/  ULEA UR49, UR4, UR49, 0x18 ;  /* 0x0000003104317291 */ /* 0x002fe2000f8ec0ff */
[----:B------:R-:W1:Y:S01]  /*5a40*/  LDCU.64 UR4, c[0x0][0x890] ;  /* 0x00011200ff0477ac */ /* 0x000e620008000a00 */
[----:B---3--:R-:W-:Y:S01]  /*5a50*/  IMAD.U32 R94, RZ, RZ, UR8 ;  /* 0x00000008ff5e7e24 */ /* 0x008fe2000f8e00ff */
[----:B------:R-:W-:Y:S01]  /*5a60*/  MOV R92, UR10 ;  /* 0x0000000a005c7c02 */ /* 0x000fe20008000f00 */
[----:B------:R-:W-:Y:S01]  /*5a70*/  IMAD.U32 R93, RZ, RZ, UR9 ;  /* 0x00000009ff5d7e24 */ /* 0x000fe2000f8e00ff */
[----:B------:R-:W3:Y:S01]  /*5a80*/  LDCU UR38, c[0x0][0xb30] ;  /* 0x00016600ff2677ac */ /* 0x000ee20008000800 */
[----:B------:R-:W-:-:S03]  /*5a90*/  IMAD.U32 R91, RZ, RZ, UR11 ;  /* 0x0000000bff5b7e24 */ /* 0x000fc6000f8e00ff */
[----:B------:R-:W4:Y:S01]  /*5aa0*/  LDS R2, [UR49+0x120] ;  /* 0x00012031ff027984 */ /* 0x000f220008000800 */
[----:B------:R-:W2:Y:S01]  /*5ab0*/  LDCU.64 UR54, c[0x0][0x888] ;  /* 0x00011100ff3677ac */ /* 0x000ea20008000a00 */
[----:B------:R-:W2:Y:S01]  /*5ac0*/  LDCU.64 UR46, c[0x0][0xb28] ;  /* 0x00016500ff2e77ac */ /* 0x000ea20008000a00 */
[----:B------:R-:W2:Y:S01]  /*5ad0*/  LDCU.128 UR56, c[0x0][0xb10] ;  /* 0x00016200ff3877ac */ /* 0x000ea20008000c00 */
[----:B-1----:R-:W-:Y:S01]  /*5ae0*/  IMAD.U32 R90, RZ, RZ, UR4 ;  /* 0x00000004ff5a7e24 */ /* 0x002fe2000f8e00ff */
[----:B------:R-:W-:Y:S01]  /*5af0*/  UIADD3 UR4, UPT, UPT, UR49, 0x200, URZ ;  /* 0x0000020031047890 */ /* 0x000fe2000fffe0ff */
[----:B------:R-:W-:Y:S01]  /*5b00*/  IMAD.U32 R89, RZ, RZ, UR5 ;  /* 0x00000005ff597e24 */ /* 0x000fe2000f8e00ff */
[----:B------:R-:W1:Y:S04]  /*5b10*/  LDCU UR60, c[0x0][0x374] ;  /* 0x00006e80ff3c77ac */ /* 0x000e680008000800 */
[----:B------:R-:W-:Y:S01]  /*5b20*/  IMAD.U32 R80, RZ, RZ, UR4 ;  /* 0x00000004ff507e24 */ /* 0x000fe2000f8e00ff */
[----:B------:R-:W-:Y:S01]  /*5b30*/  UMOV UR53, URZ ;  /* 0x000000ff00357c82 */ /* 0x000fe20008000000 */
[----:B------:R-:W-:-:S02]  /*5b40*/  UMOV UR50, URZ ;  /* 0x000000ff00327c82 */ /* 0x000fc40008000000 */
[----:B------:R-:W-:Y:S01]  /*5b50*/  IMAD R84, R5, 0x2, R80 ;  /* 0x0000000205547824 */ /* 0x000fe200078e0250 */
[C---:B----4-:R-:W-:Y:S02]  /*5b60*/  IADD3 R3, PT, PT, R2.reuse, 0x80, RZ ;  /* 0x0000008002037810 */ /* 0x050fe40007ffe0ff */
[----:B------:R-:W-:Y:S02]  /*5b70*/  LOP3.LUT R2, R2, 0xffff, RZ, 0xc0, !PT ;  /* 0x0000ffff02027812 */ /* 0x000fe400078ec0ff */
[----:B------:R-:W-:-:S05]  /*5b80*/  LOP3.LUT R3, R3, 0xffff, RZ, 0xc0, !PT ;  /* 0x0000ffff03037812 */ /* 0x000fca00078ec0ff */
[----:B------:R4:W-:Y:S02]  /*5b90*/  STL.64 [R1], R2 ;  /* 0x0000000201007387 */ /* 0x0009e40000100a00 */
[C---:B----4-:R-:W-:Y:S02]  /*5ba0*/  LOP3.LUT R3, R85.reuse, 0x2, RZ, 0xc0, !PT ;  /* 0x0000000255037812 */ /* 0x050fe400078ec0ff */
[----:B------:R-:W-:-:S03]  /*5bb0*/  LOP3.LUT R85, R85, 0x4, RZ, 0xc0, !PT ;  /* 0x0000000455557812 */ /* 0x000fc600078ec0ff */
[--C-:B------:R-:W-:Y:S02]  /*5bc0*/  IMAD R100, R3, -0x10, R84.reuse ;  /* 0xfffffff003647824 */ /* 0x100fe400078e0254 */
[----:B-123--:R-:W-:-:S07]  /*5bd0*/  IMAD R98, R85, -0x10, R84 ;  /* 0xfffffff055627824 */ /* 0x00efce00078e0254 */
.L_x_141:
[----:B------:R-:W-:Y:S04]  /*5be0*/  SHF.L.U32 R3, R81, 0x1f, RZ ;  /* 0x0000001f51037819 */ /* 0x000fe800000006ff */
[----:B-1----:R-:W1:Y:S02]  /*5bf0*/  SYNCS.PHASECHK.TRANS64.TRYWAIT P0, [UR49+0xd0], R3 ;  /* 0x0000d003ff0075a7 */ /* 0x002e640008001131 */
[----:B-123--:R-:W-:Y:S05]  /*5c00*/  @!P0 BRA `(.L_x_98) ;  /* 0x0000004c009c8947 */ /* 0x00efea0003800000 */
.L_x_197:
[----:B------:R-:W-:Y:S01]  /*5c10*/  LEA R2, R36, UR48, 0x2 ;  /* 0x0000003024027c11 */ /* 0x000fe2000f8e10ff */
        /* <DEDUP_REMOVED lines=9> */
[----:B------:R-:W-:Y:S09]  /*5cb0*/  UPRMT UR4, URZ, 0x654, UR4 ;  /* 0x00000654ff047896 */ /* 0x000ff20008000004 */
[----:B---3--:R-:W-:Y:S01]  /*5cc0*/  SYNCS.ARRIVE.TRANS64.RED.A1T0 RZ, [UR4], RZ ;  /* 0x000000ffffff79a7 */ /* 0x008fe20008100404 */
[----:B------:R-:W5:Y:S01]  /*5cd0*/  LDL R2, [R2] ;  /* 0x0000000002027983 */ /* 0x000f620000100800 */
[----:B--2---:R-:W-:Y:S11]  /*5ce0*/  LOP3.LUT P0, RZ, R6, 0x1, RZ, 0xc0, !PT ;  /* 0x0000000106ff7812 */ /* 0x004ff6000780c0ff */
[----:B------:R-:W-:Y:S02]  /*5cf0*/  @!UPT UIADD3 URZ, UPT, UPT, URZ, URZ, URZ ;  /* 0x000000fffffff290 */ /* 0x000fe4000fffe0ff */
[----:B------:R-:W-:Y:S01]  /*5d00*/  VOTEU.ANY UP1, P0 ;  /* 0x0000000000ff7886 */ /* 0x000fe20000020100 */
[----:B------:R-:W-:Y:S01]  /*5d10*/  PLOP3.LUT P0, PT, PT, PT, UP1, 0x80, 0x8 ;  /* 0x000000000008781c */ /* 0x000fe20003f0f018 */
[----:B------:R-:W-:Y:S11]  /*5d20*/  UP2UR UR62, UPR, URZ, 0x2 ;  /* 0x00000002ff3e7883 */ /* 0x000ff60008000000 */
[----:B------:R-:W-:Y:S01]  /*5d30*/  @!UPT UIADD3 URZ, UPT, UPT, URZ, URZ, URZ ;  /* 0x000000fffffff290 */ /* 0x000fe2000fffe0ff */
[----:B-1----:R-:W-:Y:S02]  /*5d40*/  @P0 MOV R3, R4 ;  /* 0x0000000400030202 */ /* 0x002fe40000000f00 */
[----:B------:R-:W-:Y:S02]  /*5d50*/  @P0 LOP3.LUT R0, R5, 0xffff, RZ, 0xc0, !PT ;  /* 0x0000ffff05000812 */ /* 0x000fe400078ec0ff */
[----:B------:R-:W-:Y:S02]  /*5d60*/  @P0 R2UR UR5, R3 ;  /* 0x00000000030502ca */ /* 0x000fe400000e0000 */
[----:B------:R-:W-:Y:S11]  /*5d70*/  @P0 R2UR UR4, R0 ;  /* 0x00000000000402ca */ /* 0x000ff600000e0000 */
[----:B------:R-:W-:Y:S02]  /*5d80*/  @UP1 UMOV UR37, UR5 ;  /* 0x0000000500251c82 */ /* 0x000fe40008000000 */
[----:B------:R-:W-:Y:S01]  /*5d90*/  @UP1 UMOV UR36, UR4 ;  /* 0x0000000400241c82 */ /* 0x000fe20008000000 */
[----:B------:R-:W-:Y:S05]  /*5da0*/  BRA.U !UP0, `(.L_x_99) ;  /* 0x0000000108cc7547 */ /* 0x000fea000b800000 */
[----:B------:R-:W1:Y:S01]  /*5db0*/  LDCU UR9, c[0x0][0xb20] ;  /* 0x00016400ff0977ac */ /* 0x000e620008000800 */
[----:B------:R-:W-:Y:S02]  /*5dc0*/  UIMAD.WIDE.U32 UR4, UR60, UR59, URZ ;  /* 0x0000003b3c0472a5 */ /* 0x000fe4000f8e00ff */
[----:B------:R-:W-:Y:S02]  /*5dd0*/  UIMAD.WIDE.U32 UR6, UR61, UR56, URZ ;  /* 0x000000383d0672a5 */ /* 0x000fe4000f8e00ff */
[----:B------:R-:W-:Y:S02]  /*5de0*/  UIMAD.WIDE.U32 UR10, UR36, UR59, URZ ;  /* 0x0000003b240a72a5 */ /* 0x000fe4000f8e00ff */
[----:B------:R-:W-:Y:S02]  /*5df0*/  UISETP.NE.AND UP0, UPT, UR58, 0x1, UPT ;  /* 0x000000013a00788c */ /* 0x000fe4000bf05270 */
[----:B------:R-:W-:Y:S02]  /*5e00*/  UISETP.NE.AND UP1, UPT, UR45, 0x1, UPT ;  /* 0x000000012d00788c */ /* 0x000fe4000bf25270 */
[----:B------:R-:W-:Y:S02]  /*5e10*/  UISETP.NE.AND UP2, UPT, UR39, 0x1, UPT ;  /* 0x000000012700788c */ /* 0x000fe4000bf45270 */
[----:B------:R-:W-:Y:S01]  /*5e20*/  UIMAD.WIDE.U32 UR12, UR37, UR56, URZ ;  /* 0x00000038250c72a5 */ /* 0x000fe2000f8e00ff */
[----:B------:R-:W-:Y:S01]  /*5e30*/  UMOV UR4, UR5 ;  /* 0x0000000500047c82 */ /* 0x000fe20008000000 */
[----:B------:R-:W-:Y:S01]  /*5e40*/  UMOV UR6, UR11 ;  /* 0x0000000b00067c82 */ /* 0x000fe20008000000 */
[----:B-1----:R-:W-:Y:S03]  /*5e50*/  USHF.R.U32.HI UR8, URZ, UR9, UR4 ;  /* 0x00000009ff087299 */ /* 0x002fe60008011604 */
[----:B------:R-:W-:Y:S02]  /*5e60*/  UMOV UR4, UR7 ;  /* 0x0000000700047c82 */ /* 0x000fe40008000000 */
[----:B------:R-:W-:Y:S02]  /*5e70*/  USHF.R.U32.HI UR5, URZ, UR57, UR4 ;  /* 0x00000039ff057299 */ /* 0x000fe40008011604 */
[----:B------:R-:W-:Y:S02]  /*5e80*/  USEL UR4, UR60, UR8, !UP0 ;  /* 0x000000083c047287 */ /* 0x000fe4000c000000 */
[----:B------:R-:W-:Y:S02]  /*5e90*/  USHF.R.U32.HI UR8, URZ, UR9, UR6 ;  /* 0x00000009ff087299 */ /* 0x000fe40008011606 */
[----:B------:R-:W-:Y:S02]  /*5ea0*/  UIMAD.WIDE.U32 UR6, UR4, UR46, URZ ;  /* 0x0000002e040672a5 */ /* 0x000fe4000f8e00ff */
[----:B------:R-:W-:Y:S02]  /*5eb0*/  USEL UR9, UR61, UR5, !UP1 ;  /* 0x000000053d097287 */ /* 0x000fe4000c800000 */
[----:B------:R-:W-:Y:S02]  /*5ec0*/  USEL UR8, UR36, UR8, !UP0 ;  /* 0x0000000824087287 */ /* 0x000fe4000c000000 */
[----:B------:R-:W-:Y:S01]  /*5ed0*/  UIMAD.WIDE.U32 UR10, UR9, UR46, URZ ;  /* 0x0000002e090a72a5 */ /* 0x000fe2000f8e00ff */
[----:B------:R-:W-:Y:S01]  /*5ee0*/  UMOV UR6, UR7 ;  /* 0x0000000700067c82 */ /* 0x000fe20008000000 */
[----:B------:R-:W-:Y:S01]  /*5ef0*/  UMOV UR5, UR13 ;  /* 0x0000000d00057c82 */ /* 0x000fe20008000000 */
[----:B------:R-:W-:Y:S02]  /*5f00*/  @UP2 USHF.R.U32.HI UR4, URZ, UR47, UR6 ;  /* 0x0000002fff042299 */ /* 0x000fe40008011606 */
[----:B------:R-:W-:Y:S02]  /*5f10*/  USHF.R.U32.HI UR5, URZ, UR57, UR5 ;  /* 0x00000039ff057299 */ /* 0x000fe40008011605 */
[----:B------:R-:W-:Y:S02]  /*5f20*/  UIMAD UR4, UR39, UR4, URZ ;  /* 0x00000004270472a4 */ /* 0x000fe4000f8e02ff */
[----:B------:R-:W-:Y:S02]  /*5f30*/  USEL UR5, UR37, UR5, !UP1 ;  /* 0x0000000525057287 */ /* 0x000fe4000c800000 */
[----:B------:R-:W-:Y:S01]  /*5f40*/  UISETP.GE.AND UP0, UPT, UR8, UR4, UPT ;  /* 0x000000040800728c */ /* 0x000fe2000bf06270 */
[----:B------:R-:W-:Y:S01]  /*5f50*/  UMOV UR6, UR11 ;  /* 0x0000000b00067c82 */ /* 0x000fe20008000000 */
[----:B------:R-:W-:Y:S02]  /*5f60*/  UIMAD.WIDE.U32 UR10, UR8, UR46, URZ ;  /* 0x0000002e080a72a5 */ /* 0x000fe4000f8e00ff */
[----:B------:R-:W-:Y:S04]  /*5f70*/  @UP2 USHF.R.U32.HI UR9, URZ, UR47, UR6 ;  /* 0x0000002fff092299 */ /* 0x000fe80008011606 */
[----:B------:R-:W-:Y:S01]  /*5f80*/  UIMAD UR6, UR39, UR9, URZ ;  /* 0x00000009270672a4 */ /* 0x000fe2000f8e02ff */
[----:B------:R-:W-:Y:S03]  /*5f90*/  UMOV UR4, UR11 ;  /* 0x0000000b00047c82 */ /* 0x000fe60008000000 */
[----:B------:R-:W-:Y:S02]  /*5fa0*/  UISETP.GE.OR UP0, UPT, UR5, UR6, UP0 ;  /* 0x000000060500728c */ /* 0x000fe40008706670 */
[----:B------:R-:W-:Y:S02]  /*5fb0*/  USHF.R.U32.HI UR4, URZ, UR47, UR4 ;  /* 0x0000002fff047299 */ /* 0x000fe40008011604 */
[----:B------:R-:W-:Y:S02]  /*5fc0*/  UIMAD.WIDE.U32 UR6, UR5, UR46, URZ ;  /* 0x0000002e050672a5 */ /* 0x000fe4000f8e00ff */
[----:B------:R-:W-:Y:S02]  /*5fd0*/  USEL UR11, UR8, UR4, !UP2 ;  /* 0x00000004080b7287 */ /* 0x000fe4000d000000 */
[----:B------:R-:W-:Y:S02]  /*5fe0*/  UIADD3 UR6, UPT, UPT, -UR5, URZ, URZ ;  /* 0x000000ff05067290 */ /* 0x000fe4000fffe1ff */
[----:B------:R-:W-:Y:S02]  /*5ff0*/  UIADD3 UR10, UPT, UPT, -UR11, URZ, URZ ;  /* 0x000000ff0b0a7290 */ /* 0x000fe4000fffe1ff */
[----:B------:R-:W-:Y:S02]  /*6000*/  UIMAD UR6, UR45, UR6, UR37 ;  /* 0x000000062d0672a4 */ /* 0x000fe4000f8e0225 */
[----:B------:R-:W-:Y:S01]  /*6010*/  UIMAD UR10, UR39, UR10, UR8 ;  /* 0x0000000a270a72a4 */ /* 0x000fe2000f8e0208 */
[----:B------:R-:W-:Y:S01]  /*6020*/  @!UP0 UMOV UR4, UR7 ;  /* 0x0000000700048c82 */ /* 0x000fe20008000000 */
[----:B------:R-:W-:Y:S02]  /*6030*/  UIADD3 UR7, UPT, UPT, -UR8, URZ, URZ ;  /* 0x000000ff08077290 */ /* 0x000fe4000fffe1ff */
[----:B------:R-:W-:Y:S04]  /*6040*/  @!UP0 USHF.R.U32.HI UR4, URZ, UR47, UR4 ;  /* 0x0000002fff048299 */ /* 0x000fe80008011604 */
[----:B------:R-:W-:Y:S04]  /*6050*/  @!UP0 USEL UR4, UR5, UR4, !UP2 ;  /* 0x0000000405048287 */ /* 0x000fe8000d000000 */
[----:B------:R-:W-:Y:S02]  /*6060*/  @!UP0 UIMAD UR9, UR9, UR10, UR4 ;  /* 0x0000000a090982a4 */ /* 0x000fe4000f8e0204 */
[----:B------:R-:W-:Y:S02]  /*6070*/  @!UP0 UIADD3 UR10, UPT, UPT, UR11, -UR4, URZ ;  /* 0x800000040b0a8290 */ /* 0x000fe4000fffe0ff */
[----:B------:R-:W-:Y:S02]  /*6080*/  UIMAD UR4, UR58, UR7, UR36 ;  /* 0x000000073a0472a4 */ /* 0x000fe4000f8e0224 */
[----:B------:R-:W-:Y:S03]  /*6090*/  @!UP0 UIMAD UR8, UR10, UR39, UR5 ;  /* 0x000000270a0882a4 */ /* 0x000fe6000f8e0205 */
[----:B------:R-:W-:Y:S02]  /*60a0*/  @!UP0 UMOV UR5, UR9 ;  /* 0x0000000900058c82 */ /* 0x000fe40008000000 */
[----:B------:R-:W-:Y:S02]  /*60b0*/  UIMAD UR37, UR5, UR45, UR6 ;  /* 0x0000002d052572a4 */ /* 0x000fe4000f8e0206 */
[----:B------:R-:W-:Y:S11]  /*60c0*/  UIMAD UR36, UR8, UR58, UR4 ;  /* 0x0000003a082472a4 */ /* 0x000ff6000f8e0204 */
[----:B------:R-:W-:Y:S01]  /*60d0*/  @!UPT UIADD3 URZ, UPT, UPT, URZ, URZ, URZ ;  /* 0x000000fffffff290 */ /* 0x000fe2000fffe0ff */
.L_x_99:
[----:B------:R-:W-:Y:S01]  /*60e0*/  UISETP.NE.AND UP0, UPT, UR38, 0x1, UPT ;  /* 0x000000012600788c */ /* 0x000fe2000bf05270 */
[----:B------:R-:W-:Y:S01]  /*60f0*/  @P0 SHF.R.U32.HI R4, RZ, 0x10, R5 ;  /* 0x00000010ff040819 */ /* 0x000fe20000011605 */
[----:B------:R-:W-:Y:S01]  /*6100*/  USHF.L.U32 UR41, UR21, 0x7, URZ ;  /* 0x0000000715297899 */ /* 0x000fe200080006ff */
[----:B------:R-:W-:Y:S02]  /*6110*/  BSSY.RECONVERGENT B6, `(.L_x_100) ;  /* 0x0000034000067945 */ /* 0x000fe40003800200 */
[----:B------:R-:W-:Y:S02]  /*6120*/  @P0 R2UR UR63, R4 ;  /* 0x00000000043f02ca */ /* 0x000fe400000e0000 */
[----:B------:R-:W-:Y:S04]  /*6130*/  LOP3.LUT P0, RZ, R80, 0x1b0, RZ, 0xc0, !PT ;  /* 0x000001b050ff7812 */ /* 0x000fe8000780c0ff */
[----:B------:R-:W1:Y:S01]  /*6140*/  @!UP0 LDCU.128 UR12, c[0x0][0xb10] ;  /* 0x00016200ff0c87ac */ /* 0x000e620008000c00 */
[----:B------:R-:W2:Y:S01]  /*6150*/  @!UP0 LDCU UR5, c[0x0][0xb0c] ;  /* 0x00016180ff0587ac */ /* 0x000ea20008000800 */
[----:B------:R-:W3:Y:S01]  /*6160*/  @!UP0 LDCU UR10, c[0x0][0xb20] ;  /* 0x00016400ff0a87ac */ /* 0x000ee20008000800 */
[----:B-1----:R-:W-:Y:S02]  /*6170*/  UIMAD.WIDE.U32 UR8, UR37, UR12, URZ ;  /* 0x0000000c250872a5 */ /* 0x002fe4000f8e00ff */
[----:B------:R-:W-:Y:S02]  /*6180*/  UIMAD.WIDE.U32 UR6, UR36, UR15, URZ ;  /* 0x0000000f240672a5 */ /* 0x000fe4000f8e00ff */
[----:B------:R-:W-:Y:S03]  /*6190*/  @!UP0 UISETP.NE.AND UP1, UPT, UR14, 0x1, UPT ;  /* 0x000000010e00888c */ /* 0x000fe6000bf25270 */
[----:B------:R-:W-:Y:S01]  /*61a0*/  @!UP0 UMOV UR4, UR9 ;  /* 0x0000000900048c82 */ /* 0x000fe20008000000 */
[----:B--2---:R-:W-:Y:S02]  /*61b0*/  @!UP0 UISETP.NE.AND UP2, UPT, UR5, 0x1, UPT ;  /* 0x000000010500888c */ /* 0x004fe4000bf45270 */
[----:B------:R-:W-:Y:S01]  /*61c0*/  @!UP0 USHF.R.U32.HI UR4, URZ, UR13, UR4 ;  /* 0x0000000dff048299 */ /* 0x000fe20008011604 */
[----:B------:R-:W-:Y:S02]  /*61d0*/  @!UP0 UMOV UR6, UR7 ;  /* 0x0000000700068c82 */ /* 0x000fe40008000000 */
[----:B---3--:R-:W-:Y:S02]  /*61e0*/  @!UP0 USHF.R.U32.HI UR6, URZ, UR10, UR6 ;  /* 0x0000000aff068299 */ /* 0x008fe40008011606 */
[----:B------:R-:W-:Y:S02]  /*61f0*/  @!UP0 USEL UR7, UR37, UR4, !UP2 ;  /* 0x0000000425078287 */ /* 0x000fe4000d000000 */
[----:B------:R-:W-:Y:S04]  /*6200*/  @!UP0 USEL UR6, UR36, UR6, !UP1 ;  /* 0x0000000624068287 */ /* 0x000fe8000c800000 */
[----:B------:R-:W-:Y:S02]  /*6210*/  @!UP0 UIADD3 UR4, UPT, UPT, -UR7, UR6, URZ ;  /* 0x0000000607048290 */ /* 0x000fe4000fffe1ff */
[----:B------:R-:W-:Y:S02]  /*6220*/  @!UP0 UIADD3 UR6, UPT, UPT, UR7, -UR6, URZ ;  /* 0x8000000607068290 */ /* 0x000fe4000fffe0ff */
[----:B------:R-:W-:Y:S02]  /*6230*/  @!UP0 UIMAD UR37, UR4, UR5, UR37 ;  /* 0x00000005042582a4 */ /* 0x000fe4000f8e0225 */
[----:B------:R-:W-:Y:S01]  /*6240*/  @!UP0 UIMAD UR36, UR6, UR14, UR36 ;  /* 0x0000000e062482a4 */ /* 0x000fe2000f8e0224 */
[----:B------:R-:W-:Y:S11]  /*6250*/  @!P0 BRA `(.L_x_101) ;  /* 0x00000000007c8947 */ /* 0x000ff60003800000 */
[----:B------:R-:W1:Y:S01]  /*6260*/  LDCU.64 UR8, c[0x4][0x80] ;  /* 0x01001000ff0877ac */ /* 0x000e620008000a00 */
[----:B------:R-:W-:Y:S01]  /*6270*/  MOV R16, 0x0 ;  /* 0x0000000000107802 */ /* 0x000fe20000000f00 */
[----:B------:R-:W-:Y:S02]  /*6280*/  HFMA2 R12, -RZ, RZ, 0, 5.9604644775390625e-08 ;  /* 0x00000001ff0c7431 */ /* 0x000fe400000001ff */
[----:B------:R-:W-:Y:S01]  /*6290*/  IMAD.MOV.U32 R8, RZ, RZ, 0x70 ;  /* 0x00000070ff087424 */ /* 0x000fe200078e00ff */
[----:B------:R2:W3:Y:S01]  /*62a0*/  LDC.64 R14, c[0x4][R16] ;  /* 0x01000000100e7b82 */ /* 0x0004e20000000a00 */
[----:B------:R-:W4:Y:S01]  /*62b0*/  LDCU.64 UR6, c[0x4][0x88] ;  /* 0x01001100ff0677ac */ /* 0x000f220008000a00 */
[----:B------:R-:W-:Y:S01]  /*62c0*/  IMAD.MOV.U32 R13, RZ, RZ, RZ ;  /* 0x000000ffff0d7224 */ /* 0x000fe200078e00ff */
[----:B------:R-:W2:Y:S01]  /*62d0*/  LDCU.64 UR4, c[0x4][0x8] ;  /* 0x01000100ff0477ac */ /* 0x000ea20008000a00 */
[----:B-1----:R-:W-:Y:S01]  /*62e0*/  MOV R5, UR9 ;  /* 0x0000000900057c02 */ /* 0x002fe20008000f00 */
[----:B------:R-:W-:Y:S01]  /*62f0*/  IMAD.U32 R4, RZ, RZ, UR8 ;  /* 0x00000008ff047e24 */ /* 0x000fe2000f8e00ff */
[----:B----4-:R-:W-:Y:S01]  /*6300*/  MOV R7, UR7 ;  /* 0x0000000700077c02 */ /* 0x010fe20008000f00 */
[----:B------:R-:W-:Y:S01]  /*6310*/  IMAD.U32 R6, RZ, RZ, UR6 ;  /* 0x00000006ff067e24 */ /* 0x000fe2000f8e00ff */
[----:B--2---:R-:W-:Y:S01]  /*6320*/  MOV R11, UR5 ;  /* 0x00000005000b7c02 */ /* 0x004fe20008000f00 */
[----:B------:R-:W-:Y:S02]  /*6330*/  IMAD.U32 R10, RZ, RZ, UR4 ;  /* 0x00000004ff0a7e24 */ /* 0x000fe4000f8e00ff */
[----:B------:R-:W-:Y:S07]  /*6340*/  LEPC R20, `(.L_x_102) ;  /* 0x000000001014794e */ /* 0x000fee0000000000 */
[----:B---3-5:R-:W-:Y:S05]  /*6350*/  CALL.ABS.NOINC R14 ;  /* 0x000000000e007343 */ /* 0x028fea0003c00000 */
.L_x_102:
[----:B------:R-:W1:Y:S01]  /*6360*/  LDCU.64 UR8, c[0x4][0x80] ;  /* 0x01001000ff0877ac */ /* 0x000e620008000a00 */
[----:B------:R-:W2:Y:S01]  /*6370*/  LDC.64 R16, c[0x4][R16] ;  /* 0x0100000010107b82 */ /* 0x000ea20000000a00 */
[----:B------:R-:W-:Y:S02]  /*6380*/  HFMA2 R12, -RZ, RZ, 0, 5.9604644775390625e-08 ;  /* 0x00000001ff0c7431 */ /* 0x000fe400000001ff */
[----:B------:R-:W-:Y:S02]  /*6390*/  IMAD.MOV.U32 R8, RZ, RZ, 0x70 ;  /* 0x00000070ff087424 */ /* 0x000fe400078e00ff */
[----:B------:R-:W-:Y:S01]  /*63a0*/  IMAD.MOV.U32 R13, RZ, RZ, RZ ;  /* 0x000000ffff0d7224 */ /* 0x000fe200078e00ff */
[----:B------:R-:W3:Y:S01]  /*63b0*/  LDCU.64 UR6, c[0x4][0x88] ;  /* 0x01001100ff0677ac */ /* 0x000ee20008000a00 */
[----:B------:R-:W4:Y:S01]  /*63c0*/  LDCU.64 UR4, c[0x4][0x8] ;  /* 0x01000100ff0477ac */ /* 0x000f220008000a00 */
[----:B-1----:R-:W-:Y:S02]  /*63d0*/  MOV R4, UR8 ;  /* 0x0000000800047c02 */ /* 0x002fe40008000f00 */
[----:B------:R-:W-:Y:S02]  /*63e0*/  MOV R5, UR9 ;  /* 0x0000000900057c02 */ /* 0x000fe40008000f00 */
[----:B---3--:R-:W-:Y:S01]  /*63f0*/  MOV R7, UR7 ;  /* 0x0000000700077c02 */ /* 0x008fe20008000f00 */
[----:B------:R-:W-:Y:S01]  /*6400*/  IMAD.U32 R6, RZ, RZ, UR6 ;  /* 0x00000006ff067e24 */ /* 0x000fe2000f8e00ff */
[----:B----4-:R-:W-:Y:S01]  /*6410*/  MOV R11, UR5 ;  /* 0x00000005000b7c02 */ /* 0x010fe20008000f00 */
[----:B------:R-:W-:Y:S02]  /*6420*/  IMAD.U32 R10, RZ, RZ, UR4 ;  /* 0x00000004ff0a7e24 */ /* 0x000fe4000f8e00ff */
[----:B------:R-:W-:Y:S07]  /*6430*/  LEPC R20, `(.L_x_101) ;  /* 0x000000001014794e */ /* 0x000fee0000000000 */
[----:B--2---:R-:W-:Y:S05]  /*6440*/  CALL.ABS.NOINC R16 ;  /* 0x0000000010007343 */ /* 0x004fea0003c00000 */
.L_x_101:
[----:B------:R-:W-:Y:S05]  /*6450*/  BSYNC.RECONVERGENT B6 ;  /* 0x0000000000067941 */ /* 0x000fea0003800200 */
.L_x_100:
[----:B------:R-:W-:Y:S02]  /*6460*/  R2UR UR6, R97 ;  /* 0x00000000610672ca */ /* 0x000fe400000e0000 */
[----:B------:R-:W-:Y:S02]  /*6470*/  R2UR UR5, R90 ;  /* 0x000000005a0572ca */ /* 0x000fe400000e0000 */
[----:B------:R-:W-:Y:S02]  /*6480*/  R2UR UR4, R89 ;  /* 0x00000000590472ca */ /* 0x000fe400000e0000 */
[----:B------:R-:W-:Y:S02]  /*6490*/  ISETP.NE.U32.AND P4, PT, R78, RZ, PT ;  /* 0x000000ff4e00720c */ /* 0x000fe40003f85070 */
[----:B------:R-:W-:Y:S02]  /*64a0*/  ISETP.NE.U32.AND P2, PT, RZ, UR54, PT ;  /* 0x00000036ff007c0c */ /* 0x000fe4000bf45070 */
[----:B------:R-:W-:Y:S02]  /*64b0*/  ISETP.NE.AND.EX P4, PT, R79, RZ, PT, P4 ;  /* 0x000000ff4f00720c */ /* 0x000fe40003f85340 */
[----:B------:R-:W-:Y:S01]  /*64c0*/  ISETP.NE.AND.EX P2, PT, RZ, UR55, PT, P2 ;  /* 0x00000037ff007c0c */ /* 0x000fe2000bf45320 */
[----:B------:R-:W-:Y:S02]  /*64d0*/  UISETP.NE.AND UP2, UPT, UR6, URZ, UPT ;  /* 0x000000ff0600728c */ /* 0x000fe4000bf45270 */
[----:B------:R-:W-:Y:S04]  /*64e0*/  UISETP.NE.U32.AND UP0, UPT, UR5, URZ, UPT ;  /* 0x000000ff0500728c */ /* 0x000fe8000bf05070 */
[----:B------:R-:W-:Y:S01]  /*64f0*/  UISETP.NE.AND.EX UP1, UPT, UR4, URZ, UPT, UP0 ;  /* 0x000000ff0400728c */ /* 0x000fe2000bf25300 */
[----:B------:R-:W-:Y:S01]  /*6500*/  PLOP3.LUT P1, PT, PT, PT, UP2, 0x80, 0x8 ;  /* 0x000000000008781c */ /* 0x000fe20003f2f028 */
[----:B------:R-:W-:Y:S03]  /*6510*/  UPLOP3.LUT UP0, UPT, UPT, UPT, UPT, 0x40, 0x4 ;  /* 0x000000000004789c */ /* 0x000fe60003f0e870 */
[----:B------:R-:W-:Y:S06]  /*6520*/  @UP2 UPLOP3.LUT UP0, UPT, UPT, UPT, UP1, 0x80, 0x8 ;  /* 0x000000000008289c */ /* 0x000fec0003f0f010 */
[----:B------:R-:W-:Y:S01]  /*6530*/  PLOP3.LUT P0, PT, PT, PT, UP0, 0x80, 0x8 ;  /* 0x000000000008781c */ /* 0x000fe20003f0f008 */
[----:B------:R-:W-:Y:S01]  /*6540*/  @!UPT UIADD3 URZ, UPT, UPT, URZ, URZ, URZ ;  /* 0x000000fffffff290 */ /* 0x000fe2000fffe0ff */
[----:B------:R-:W-:Y:S11]  /*6550*/  BRA.U !UP1, `(.L_x_103) ;  /* 0x0000000109407547 */ /* 0x000ff6000b800000 */
[----:B------:R-:W-:Y:S01]  /*6560*/  UISETP.NE.U32.AND UP0, UPT, UR54, URZ, UPT ;  /* 0x000000ff3600728c */ /* 0x000fe2000bf05070 */
[----:B------:R-:W-:Y:S01]  /*6570*/  R2UR UR6, R90 ;  /* 0x000000005a0672ca */ /* 0x000fe200000e0000 */
[----:B------:R-:W1:Y:S01]  /*6580*/  LDCU.64 UR8, c[0x0][0x358] ;  /* 0x00006b00ff0877ac */ /* 0x000e620008000a00 */
[----:B------:R-:W-:Y:S02]  /*6590*/  HFMA2 R87, -RZ, RZ, 0, 5.9604644775390625e-08 ;  /* 0x00000001ff577431 */ /* 0x000fe400000001ff */
[----:B------:R-:W-:Y:S01]  /*65a0*/  IMAD.MOV.U32 R0, RZ, RZ, 0x1 ;  /* 0x00000001ff007424 */ /* 0x000fe200078e00ff */
[----:B------:R-:W-:Y:S06]  /*65b0*/  UISETP.NE.AND.EX UP0, UPT, UR55, URZ, UPT, UP0 ;  /* 0x000000ff3700728c */ /* 0x000fec000bf05300 */
[----:B------:R-:W-:Y:S05]  /*65c0*/  PLOP3.LUT P3, PT, PT, PT, UP0, 0x80, 0x8 ;  /* 0x000000000008781c */ /* 0x000fea0003f6f008 */
[----:B------:R-:W2:Y:S01]  /*65d0*/  @UP0 LDCU.64 UR4, c[0x0][0x888] ;  /* 0x00011100ff0407ac */ /* 0x000ea20008000a00 */
[----:B------:R-:W-:Y:S07]  /*65e0*/  @UP0 UIMAD UR6, UR52, UR6, URZ ;  /* 0x00000006340602a4 */ /* 0x000fee000f8e02ff */
[----:B------:R-:W-:Y:S01]  /*65f0*/  @!P3 PRMT R87, R0, 0x7610, R87 ;  /* 0x000076100057b816 */ /* 0x000fe20000000057 */
[----:B--2---:R-:W-:Y:S06]  /*6600*/  @UP0 UIMAD.WIDE UR4, UR6, 0x4, UR4 ;  /* 0x00000004060408a5 */ /* 0x004fec000f8e0204 */
[----:B------:R-:W-:Y:S02]  /*6610*/  IMAD.U32 R4, RZ, RZ, UR4 ;  /* 0x00000004ff047e24 */ /* 0x000fe4000f8e00ff */
[----:B------:R-:W-:Y:S03]  /*6620*/  IMAD.U32 R5, RZ, RZ, UR5 ;  /* 0x00000005ff057e24 */ /* 0x000fe6000f8e00ff */
[----:B------:R-:W2:Y:S02]  /*6630*/  @!UP0 LDCU UR4, c[0x0][0x880] ;  /* 0x00011000ff0487ac */ /* 0x000ea40008000800 */
[----:B-1---5:R1:W5:Y:S02]  /*6640*/  @P3 LDG.E R41, desc[UR8][R4.64] ;  /* 0x0000000804293981 */ /* 0x022364000c1e1900 */
[----:B-12---:R-:W-:Y:S02]  /*6650*/  @!P3 MOV R41, UR4 ;  /* 0x000000040029bc02 */ /* 0x006fe40008000f00 */
.L_x_103:
[----:B------:R-:W-:Y:S05]  /*6660*/  @!P4 BRA `(.L_x_104) ;  /* 0x000000000024c947 */ /* 0x000fea0003800000 */
[----:B------:R-:W-:Y:S01]  /*6670*/  ISETP.NE.U32.AND P3, PT, R76, RZ, PT ;  /* 0x000000ff4c00720c */ /* 0x000fe20003f65070 */
[----:B------:R-:W1:Y:S03]  /*6680*/  LDCU.64 UR4, c[0x0][0x358] ;  /* 0x00006b00ff0477ac */ /* 0x000e660008000a00 */
[----:B------:R-:W-:Y:S11]  /*6690*/  ISETP.NE.AND.EX P3, PT, R77, RZ, PT, P3 ;  /* 0x000000ff4d00720c */ /* 0x000ff60003f65330 */
[----:B------:R-:W-:Y:S02]  /*66a0*/  @!UPT UIADD3 URZ, UPT, UPT, URZ, URZ, URZ ;  /* 0x000000fffffff290 */ /* 0x000fe4000fffe0ff */
[----:B------:R-:W2:Y:S01]  /*66b0*/  @P3 LDC.64 R4, c[0x0][0x8a8] ;  /* 0x00022a00ff043b82 */ /* 0x000ea20000000a00 */
[----:B------:R-:W-:Y:S04]  /*66c0*/  @P3 IMAD R0, R78, UR52, RZ ;  /* 0x000000344e003c24 */ /* 0x000fe8000f8e02ff */
[----:B--2---:R-:W-:Y:S05]  /*66d0*/  @P3 IMAD.WIDE R4, R0, 0x4, R4 ;  /* 0x0000000400043825 */ /* 0x004fea00078e0204 */
[----:B-1---5:R1:W5:Y:S02]  /*66e0*/  @P3 LDG.E R38, desc[UR4][R4.64] ;  /* 0x0000000404263981 */ /* 0x022364000c1e1900 */
[----:B-1----:R-:W2:Y:S02]  /*66f0*/  @!P3 LDC R38, c[0x0][0x8a0] ;  /* 0x00022800ff26bb82 */ /* 0x002ea40000000800 */
.L_x_104:
[----:B-----5:R-:W-:Y:S01]  /*6700*/  FSETP.NEU.AND P4, PT, R41, RZ, PT ;  /* 0x000000ff2900720b */ /* 0x020fe20003f8d000 */
[----:B------:R-:W1:Y:S01]  /*6710*/  LDCU.64 UR10, c[0x0][0xa90] ;  /* 0x00015200ff0a77ac */ /* 0x000e620008000a00 */
[----:B------:R-:W-:Y:S01]  /*6720*/  SEL R4, RZ, 0xffffffff, P2 ;  /* 0xffffffffff047807 */ /* 0x000fe20001000000 */
[----:B------:R-:W-:Y:S01]  /*6730*/  BSSY B1, `(.L_x_105) ;  /* 0x000004f000017945 */ /* 0x000fe20003800000 */
[----:B------:R-:W-:Y:S01]  /*6740*/  @P1 LOP3.LUT P2, RZ, R87, 0xff, RZ, 0xc0, !PT ;  /* 0x000000ff57ff1812 */ /* 0x000fe2000784c0ff */
[----:B------:R-:W-:Y:S01]  /*6750*/  IMAD.MOV.U32 R46, RZ, RZ, 0x1 ;  /* 0x00000001ff2e7424 */ /* 0x000fe200078e00ff */
[----:B------:R-:W-:Y:S01]  /*6760*/  @P1 SEL R3, RZ, 0xffffffff, P4 ;  /* 0xffffffffff031807 */ /* 0x000fe20002000000 */
[----:B------:R-:W-:Y:S01]  /*6770*/  USHF.L.U32 UR8, UR51, 0x7, URZ ;  /* 0x0000000733087899 */ /* 0x000fe200080006ff */
[----:B------:R-:W-:Y:S01]  /*6780*/  LOP3.LUT R83, R83, 0x1, RZ, 0x3c, !PT ;  /* 0x0000000153537812 */ /* 0x000fe200078e3cff */
[----:B------:R-:W-:Y:S01]  /*6790*/  IMAD.IADD R39, R37, 0x1, R2 ;  /* 0x0000000125277824 */ /* 0x000fe200078e0202 */
[----:B------:R-:W-:Y:S01]  /*67a0*/  @P0 SEL R3, R4, R3, !P2 ;  /* 0x0000000304030207 */ /* 0x000fe20005000000 */
[----:B------:R-:W-:Y:S01]  /*67b0*/  IMAD R106, R85, -0x10, R100 ;  /* 0xfffffff0556a7824 */ /* 0x000fe200078e0264 */
[----:B------:R-:W-:Y:S01]  /*67c0*/  LEA R105, R36, UR49, 0x3 ;  /* 0x0000003124697c11 */ /* 0x000fe2000f8e18ff */
[----:B------:R-:W-:Y:S01]  /*67d0*/  IMAD.U32 R102, RZ, RZ, UR8 ;  /* 0x00000008ff667e24 */ /* 0x000fe2000f8e00ff */
[----:B------:R-:W-:Y:S01]  /*67e0*/  @P1 LOP3.LUT R3, R3, 0x1, RZ, 0xc0, !PT ;  /* 0x0000000103031812 */ /* 0x000fe200078ec0ff */
[----:B------:R-:W-:Y:S01]  /*67f0*/  IMAD.MOV.U32 R47, RZ, RZ, RZ ;  /* 0x000000ffff2f7224 */ /* 0x000fe200078e00ff */
[----:B------:R-:W-:Y:S02]  /*6800*/  SHF.L.U32 R0, R82, 0x1f, RZ ;  /* 0x0000001f52007819 */ /* 0x000fe400000006ff */
[----:B------:R-:W-:Y:S02]  /*6810*/  CS2R R74, SRZ ;  /* 0x00000000004a7805 */ /* 0x000fe4000001ff00 */
[----:B------:R-:W-:Y:S02]  /*6820*/  ISETP.NE.U32.OR P6, PT, R3, 0x1, !P1 ;  /* 0x000000010300780c */ /* 0x000fe40004fc5470 */
[----:B------:R-:W-:Y:S02]  /*6830*/  CS2R R72, SRZ ;  /* 0x0000000000487805 */ /* 0x000fe4000001ff00 */
[----:B------:R-:W-:Y:S02]  /*6840*/  R2UR UR4, R93 ;  /* 0x000000005d0472ca */ /* 0x000fe400000e0000 */
[----:B------:R-:W-:Y:S02]  /*6850*/  CS2R R66, SRZ ;  /* 0x0000000000427805 */ /* 0x000fe4000001ff00 */
[----:B------:R-:W-:Y:S02]  /*6860*/  R2UR UR6, R92 ;  /* 0x000000005c0672ca */ /* 0x000fe400000e0000 */
[----:B------:R-:W-:Y:S02]  /*6870*/  CS2R R64, SRZ ;  /* 0x0000000000407805 */ /* 0x000fe4000001ff00 */
[----:B------:R-:W-:Y:S02]  /*6880*/  R2UR UR12, R94 ;  /* 0x000000005e0c72ca */ /* 0x000fe400000e0000 */
[----:B------:R-:W-:Y:S02]  /*6890*/  CS2R R58, SRZ ;  /* 0x00000000003a7805 */ /* 0x000fe4000001ff00 */
[----:B------:R-:W-:Y:S02]  /*68a0*/  R2UR UR9, R91 ;  /* 0x000000005b0972ca */ /* 0x000fe400000e0000 */
[----:B------:R-:W-:Y:S02]  /*68b0*/  CS2R R56, SRZ ;  /* 0x0000000000387805 */ /* 0x000fe4000001ff00 */
[----:B------:R-:W-:Y:S02]  /*68c0*/  PLOP3.LUT P3, PT, PT, PT, UP1, 0x80, 0x8 ;  /* 0x000000000008781c */ /* 0x000fe40003f6f018 */
[----:B------:R-:W-:Y:S02]  /*68d0*/  CS2R R50, SRZ ;  /* 0x0000000000327805 */ /* 0x000fe4000001ff00 */
[----:B------:R-:W-:Y:S02]  /*68e0*/  LOP3.LUT P5, R103, R87, 0xff, RZ, 0xc0, !PT ;  /* 0x000000ff57677812 */ /* 0x000fe400078ac0ff */
[----:B------:R-:W-:Y:S02]  /*68f0*/  CS2R R48, SRZ ;  /* 0x0000000000307805 */ /* 0x000fe4000001ff00 */
[----:B------:R-:W-:Y:S01]  /*6900*/  @P6 SHF.L.U32 R6, R83, 0x1f, RZ ;  /* 0x0000001f53066819 */ /* 0x000fe200000006ff */
[----:B------:R-:W-:Y:S01]  /*6910*/  UIMAD.WIDE.U32 UR4, UR8, UR4, URZ ;  /* 0x00000004080472a5 */ /* 0x000fe2000f8e00ff */
[----:B------:R-:W-:Y:S02]  /*6920*/  SEL R3, RZ, 0xffffffff, P4 ;  /* 0xffffffffff037807 */ /* 0x000fe40002000000 */
[----:B------:R-:W3:Y:S01]  /*6930*/  @P6 SYNCS.PHASECHK.TRANS64.TRYWAIT P1, [UR49+0x80], R6 ;  /* 0x00008006ff0065a7 */ /* 0x000ee20008021131 */
[----:B------:R-:W-:Y:S01]  /*6940*/  UISETP.NE.AND UP0, UPT, UR12, 0x1, UPT ;  /* 0x000000010c00788c */ /* 0x000fe2000bf05270 */
[----:B------:R-:W-:Y:S02]  /*6950*/  P2R R104, PR, RZ, 0x40 ;  /* 0x00000040ff687803 */ /* 0x000fe40000000000 */
[----:B------:R-:W-:Y:S01]  /*6960*/  UMOV UR4, UR5 ;  /* 0x0000000500047c82 */ /* 0x000fe20008000000 */
[----:B------:R-:W-:Y:S01]  /*6970*/  @P3 SEL R3, R4, R3, !P5 ;  /* 0x0000000304033207 */ /* 0x000fe20006800000 */
[----:B------:R-:W-:Y:S03]  /*6980*/  USHF.R.U32.HI UR4, URZ, UR6, UR4 ;  /* 0x00000006ff047299 */ /* 0x000fe60008011604 */
[----:B------:R-:W-:Y:S01]  /*6990*/  LOP3.LUT R3, R3, 0x1, RZ, 0xc0, !PT ;  /* 0x0000000103037812 */ /* 0x000fe200078ec0ff */
[----:B------:R-:W-:Y:S02]  /*69a0*/  USEL UR4, UR8, UR4, !UP0 ;  /* 0x0000000408047287 */ /* 0x000fe4000c000000 */
[----:B------:R-:W-:Y:S01]  /*69b0*/  UISETP.NE.AND UP0, UPT, UR9, 0x1, UPT ;  /* 0x000000010900788c */ /* 0x000fe2000bf05270 */
[----:B------:R4:W2:Y:S03]  /*69c0*/  SYNCS.PHASECHK.TRANS64.TRYWAIT P0, [R105+URZ+0xe0], R0 ;  /* 0x0000e000690075a7 */ /* 0x0008a600080011ff */
[----:B------:R-:W-:Y:S02]  /*69d0*/  IMAD.U32 R101, RZ, RZ, UR4 ;  /* 0x00000004ff657e24 */ /* 0x000fe4000f8e00ff */
[----:B------:R-:W-:Y:S01]  /*69e0*/  PLOP3.LUT P2, PT, PT, PT, UP0, 0x80, 0x8 ;  /* 0x000000000008781c */ /* 0x000fe20003f4f008 */
[----:B------:R-:W-:Y:S02]  /*69f0*/  IMAD R5, RZ, RZ, -UR4 ;  /* 0x80000004ff057e24 */ /* 0x000fe4000f8e02ff */
[----:B------:R-:W-:Y:S02]  /*6a00*/  IMAD.U32 R99, RZ, RZ, UR4 ;  /* 0x00000004ff637e24 */ /* 0x000fe4000f8e00ff */
[----:B------:R-:W-:Y:S01]  /*6a10*/  IMAD R102, R5, UR12, R102 ;  /* 0x0000000c05667c24 */ /* 0x000fe2000f8e0266 */
[----:B---3--:R-:W-:Y:S01]  /*6a20*/  @P6 SEL R46, RZ, 0x1, !P1 ;  /* 0x00000001ff2e6807 */ /* 0x008fe20004800000 */
[----:B-1----:R-:W-:Y:S07]  /*6a30*/  UIMAD.WIDE.U32 UR6, UR4, UR10, URZ ;  /* 0x0000000a040672a5 */ /* 0x002fee000f8e00ff */
[----:B------:R-:W-:Y:S02]  /*6a40*/  UMOV UR5, UR7 ;  /* 0x0000000700057c82 */ /* 0x000fe40008000000 */
[----:B------:R-:W-:Y:S06]  /*6a50*/  USHF.R.U32.HI UR5, URZ, UR11, UR5 ;  /* 0x0000000bff057299 */ /* 0x000fec0008011605 */
[----:B------:R-:W-:Y:S02]  /*6a60*/  SEL R101, R101, UR5, !P2 ;  /* 0x0000000565657c07 */ /* 0x000fe4000d000000 */
[----:B------:R-:W-:Y:S03]  /*6a70*/  ISETP.NE.U32.AND P2, PT, R3, 0x1, PT ;  /* 0x000000010300780c */ /* 0x000fe60003f45070 */
[----:B------:R-:W-:Y:S01]  /*6a80*/  IMAD.MOV R4, RZ, RZ, -R101 ;  /* 0x000000ffff047224 */ /* 0x000fe200078e0a65 */
[----:B------:R-:W-:Y:S03]  /*6a90*/  P2R R68, PR, RZ, 0x4 ;  /* 0x00000004ff447803 */ /* 0x000fe60000000000 */
[----:B------:R-:W-:Y:S01]  /*6aa0*/  IMAD R99, R4, UR9, R99 ;  /* 0x0000000904637c24 */ /* 0x000fe2000f8e0263 */
[----:B--2-4-:R-:W-:Y:S06]  /*6ab0*/  @!P6 BRA `(.L_x_106) ;  /* 0x000000000058e947 */ /* 0x014fec0003800000 */
[----:B------:R-:W-:Y:S01]  /*6ac0*/  IMAD.MOV.U32 R75, RZ, RZ, RZ ;  /* 0x000000ffff4b7224 */ /* 0x000fe200078e00ff */
[----:B------:R-:W-:Y:S01]  /*6ad0*/  ISETP.NE.AND P1, PT, R46, RZ, PT ;  /* 0x000000ff2e00720c */ /* 0x000fe20003f25270 */
[----:B------:R-:W-:Y:S01]  /*6ae0*/  BSSY B0, `(.L_x_107) ;  /* 0x000000c000007945 */ /* 0x000fe20003800000 */
[----:B------:R-:W-:Y:S02]  /*6af0*/  CS2R R50, SRZ ;  /* 0x0000000000327805 */ /* 0x000fe4000001ff00 */
[----:B------:R-:W-:Y:S02]  /*6b00*/  CS2R R48, SRZ ;  /* 0x0000000000307805 */ /* 0x000fe4000001ff00 */
[----:B------:R-:W-:Y:S02]  /*6b10*/  CS2R R58, SRZ ;  /* 0x00000000003a7805 */ /* 0x000fe4000001ff00 */
[----:B------:R-:W-:Y:S02]  /*6b20*/  CS2R R56, SRZ ;  /* 0x0000000000387805 */ /* 0x000fe4000001ff00 */
[----:B------:R-:W-:Y:S02]  /*6b30*/  CS2R R66, SRZ ;  /* 0x0000000000427805 */ /* 0x000fe4000001ff00 */
[----:B------:R-:W-:Y:S02]  /*6b40*/  CS2R R64, SRZ ;  /* 0x0000000000407805 */ /* 0x000fe4000001ff00 */
[----:B------:R-:W-:Y:S01]  /*6b50*/  CS2R R72, SRZ ;  /* 0x0000000000487805 */ /* 0x000fe2000001ff00 */
[----:B------:R-:W-:Y:S06]  /*6b60*/  @P1 BRA `(.L_x_108) ;  /* 0x00000000000c1947 */ /* 0x000fec0003800000 */
[----:B------:R-:W-:Y:S04]  /*6b70*/  SHF.L.U32 R3, R83, 0x1f, RZ ;  /* 0x0000001f53037819 */ /* 0x000fe800000006ff */
[----:B------:R-:W1:Y:S02]  /*6b80*/  SYNCS.PHASECHK.TRANS64.TRYWAIT P1, [UR49+0x80], R3 ;  /* 0x00008003ff0075a7 */ /* 0x000e640008021131 */
[----:B-1----:R-:W-:Y:S05]  /*6b90*/  @!P1 BRA `(.L_x_109) ;  /* 0x0000003c00d09947 */ /* 0x002fea0003800000 */
.L_x_108:
[----:B------:R-:W-:Y:S05]  /*6ba0*/  BSYNC B0 ;  /* 0x0000000000007941 */ /* 0x000fea0003800000 */
.L_x_107:
[----:B------:R-:W-:Y:S01]  /*6bb0*/  ISETP.NE.AND P1, PT, R68, RZ, PT ;  /* 0x000000ff4400720c */ /* 0x000fe20003f25270 */
[----:B------:R-:W-:Y:S11]  /*6bc0*/  HFMA2 R47, -RZ, RZ, 0, 5.9604644775390625e-08 ;  /* 0x00000001ff2f7431 */ /* 0x000ff600000001ff */
[----:B------:R-:W-:Y:S01]  /*6bd0*/  @!UPT UIADD3 URZ, UPT, UPT, URZ, URZ, URZ ;  /* 0x000000fffffff290 */ /* 0x000fe2000fffe0ff */
[----:B------:R2:W3:Y:S04]  /*6be0*/  @P1 LDS.128 R48, [R84] ;  /* 0x0000000054301984 */ /* 0x0004e80000000c00 */
[----:B------:R2:W4:Y:S04]  /*6bf0*/  @P1 LDS.128 R56, [R100+0x10] ;  /* 0x0000100064381984 */ /* 0x0005280000000c00 */
[----:B------:R2:W1:Y:S04]  /*6c00*/  @P1 LDS.128 R64, [R98+0x20] ;  /* 0x0000200062401984 */ /* 0x0004680000000c00 */
[----:B------:R2:W1:Y:S02]  /*6c10*/  @P1 LDS.128 R72, [R106+0x30] ;  /* 0x000030006a481984 */ /* 0x0004640000000c00 */
.L_x_106:
[----:B------:R-:W-:Y:S05]  /*6c20*/  BSYNC B1 ;  /* 0x0000000000017941 */ /* 0x000fea0003800000 */
.L_x_105:
[----:B-1----:R-:W-:Y:S04]  /*6c30*/  SHF.R.U32.HI R3, RZ, 0x15, R39 ;  /* 0x00000015ff037819 */ /* 0x002fe80000011627 */
[----:B------:R-:W-:Y:S01]  /*6c40*/  LOP3.LUT P1, RZ, R3, 0x3, R88, 0x48, !PT ;  /* 0x0000000303ff7812 */ /* 0x000fe20007824858 */
[----:B------:R-:W-:Y:S01]  /*6c50*/  @!UPT UIADD3 URZ, UPT, UPT, URZ, URZ, URZ ;  /* 0x000000fffffff290 */ /* 0x000fe2000fffe0ff */
[----:B------:R-:W-:Y:S11]  /*6c60*/  @P0 BRA `(.L_x_110) ;  /* 0x0000000000080947 */ /* 0x000ff60003800000 */
[----:B------:R-:W1:Y:S02]  /*6c70*/  SYNCS.PHASECHK.TRANS64.TRYWAIT P0, [R105+URZ+0xe0], R0 ;  /* 0x0000e000690075a7 */ /* 0x000e6400080011ff */
[----:B-1----:R-:W-:Y:S05]  /*6c80*/  @!P0 BRA `(.L_x_111) ;  /* 0x0000003c00ac8947 */ /* 0x002fea0003800000 */
.L_x_110:
[----:B------:R-:W-:Y:S05]  /*6c90*/  @!P1 BRA `(.L_x_112) ;  /* 0x0000000000409947 */ /* 0x000fea0003800000 */
[----:B------:R-:W1:Y:S01]  /*6ca0*/  LDCU.64 UR8, c[0x4][0x70] ;  /* 0x01000e00ff0877ac */ /* 0x000e620008000a00 */
[----:B------:R-:W-:Y:S01]  /*6cb0*/  MOV R3, 0x0 ;  /* 0x0000000000037802 */ /* 0x000fe20000000f00 */
[----:B------:R-:W-:Y:S02]  /*6cc0*/  HFMA2 R12, -RZ, RZ, 0, 5.9604644775390625e-08 ;  /* 0x00000001ff0c7431 */ /* 0x000fe400000001ff */
[----:B------:R-:W-:Y:S02]  /*6cd0*/  IMAD.MOV.U32 R8, RZ, RZ, 0x192 ;  /* 0x00000192ff087424 */ /* 0x000fe400078e00ff */
[----:B------:R-:W-:Y:S01]  /*6ce0*/  IMAD.MOV.U32 R13, RZ, RZ, RZ ;  /* 0x000000ffff0d7224 */ /* 0x000fe200078e00ff */
[----:B------:R-:W5:Y:S01]  /*6cf0*/  LDCU.64 UR6, c[0x4][0x78] ;  /* 0x01000f00ff0677ac */ /* 0x000f620008000a00 */
[----:B------:R-:W2:Y:S01]  /*6d00*/  LDC.64 R2, c[0x4][R3] ;  /* 0x0100000003027b82 */ /* 0x000ea20000000a00 */
[----:B------:R-:W3:Y:S01]  /*6d10*/  LDCU.64 UR4, c[0x4][0x10] ;  /* 0x01000200ff0477ac */ /* 0x000ee20008000a00 */
[----:B-1----:R-:W-:Y:S01]  /*6d20*/  MOV R5, UR9 ;  /* 0x0000000900057c02 */ /* 0x002fe20008000f00 */
[----:B------:R-:W-:Y:S01]  /*6d30*/  IMAD.U32 R4, RZ, RZ, UR8 ;  /* 0x00000008ff047e24 */ /* 0x000fe2000f8e00ff */
[----:B-----5:R-:W-:Y:S01]  /*6d40*/  MOV R7, UR7 ;  /* 0x0000000700077c02 */ /* 0x020fe20008000f00 */
[----:B------:R-:W-:Y:S01]  /*6d50*/  IMAD.U32 R6, RZ, RZ, UR6 ;  /* 0x00000006ff067e24 */ /* 0x000fe2000f8e00ff */
[----:B---3--:R-:W-:Y:S01]  /*6d60*/  MOV R11, UR5 ;  /* 0x00000005000b7c02 */ /* 0x008fe20008000f00 */
[----:B------:R-:W-:Y:S02]  /*6d70*/  IMAD.U32 R10, RZ, RZ, UR4 ;  /* 0x00000004ff0a7e24 */ /* 0x000fe4000f8e00ff */
[----:B------:R-:W-:Y:S07]  /*6d80*/  LEPC R20, `(.L_x_112) ;  /* 0x000000001014794e */ /* 0x000fee0000000000 */
[----:B--2-4-:R-:W-:Y:S05]  /*6d90*/  CALL.ABS.NOINC R2 ;  /* 0x0000000002007343 */ /* 0x014fea0003c00000 */
.L_x_112:
[C---:B---3--:R-:W-:Y:S01]  /*6da0*/  SHF.L.U32 R40, R48.reuse, 0x10, RZ ;  /* 0x0000001030287819 */ /* 0x048fe200000006ff */
[----:B------:R-:W-:Y:S05]  /*6db0*/  WARPSYNC.ALL ;  /* 0x0000000000007948 */ /* 0x000fea0003800000 */
[----:B------:R-:W-:Y:S01]  /*6dc0*/  R2UR UR4, R39 ;  /* 0x00000000270472ca */ /* 0x000fe200000e0000 */
[----:B------:R-:W-:Y:S01]  /*6dd0*/  BSSY.RECONVERGENT B0, `(.L_x_113) ;  /* 0x000008a000007945 */ /* 0x000fe20003800200 */
[----:B------:R-:W-:Y:S02]  /*6de0*/  LOP3.LUT R43, R48, 0xffff0000, RZ, 0xc0, !PT ;  /* 0xffff0000302b7812 */ /* 0x000fe400078ec0ff */
[----:B------:R-:W-:Y:S02]  /*6df0*/  LOP3.LUT R42, R49, 0xffff0000, RZ, 0xc0, !PT ;  /* 0xffff0000312a7812 */ /* 0x000fe400078ec0ff */
[----:B------:R-:W-:Y:S02]  /*6e00*/  SHF.L.U32 R45, R51, 0x10, RZ ;  /* 0x00000010332d7819 */ /* 0x000fe400000006ff */
[----:B------:R-:W-:Y:S02]  /*6e10*/  LOP3.LUT R44, R75, 0xffff0000, RZ, 0xc0, !PT ;  /* 0xffff00004b2c7812 */ /* 0x000fe400078ec0ff */
[----:B------:R-:W-:Y:S03]  /*6e20*/  ISETP.NE.AND P0, PT, R86, RZ, PT ;  /* 0x000000ff5600720c */ /* 0x000fe60003f05270 */
[----:B------:R-:W1:Y:S02]  /*6e30*/  LDTM.x32 R4, tmem[UR4] ;  /* 0x00000004000479ee */ /* 0x000e6400082c0000 */
[C---:B-1----:R-:W-:Y:S01]  /*6e40*/  FMUL R0, R38.reuse, R4 ;  /* 0x0000000426007220 */ /* 0x042fe20000400000 */
[C---:B------:R-:W-:Y:S01]  /*6e50*/  FMUL R2, R38.reuse, R5 ;  /* 0x0000000526027220 */ /* 0x040fe20000400000 */
[C---:B------:R-:W-:Y:S01]  /*6e60*/  FMUL R3, R38.reuse, R6 ;  /* 0x0000000626037220 */ /* 0x040fe20000400000 */
[----:B------:R-:W-:Y:S01]  /*6e70*/  FMUL R7, R38, R7 ;  /* 0x0000000726077220 */ /* 0x000fe20000400000 */
[----:B------:R-:W-:Y:S01]  /*6e80*/  FFMA R0, R41, R40, R0 ;  /* 0x0000002829007223 */ /* 0x000fe20000000000 */
[----:B------:R-:W-:Y:S01]  /*6e90*/  SHF.L.U32 R40, R49, 0x10, RZ ;  /* 0x0000001031287819 */ /* 0x000fe200000006ff */
[C---:B------:R-:W-:Y:S01]  /*6ea0*/  FFMA R2, R41.reuse, R43, R2 ;  /* 0x0000002b29027223 */ /* 0x040fe20000000002 */
[----:B------:R-:W-:Y:S01]  /*6eb0*/  SHF.L.U32 R43, R50, 0x10, RZ ;  /* 0x00000010322b7819 */ /* 0x000fe200000006ff */
[C---:B------:R-:W-:Y:S01]  /*6ec0*/  FMUL R4, R38.reuse, R8 ;  /* 0x0000000826047220 */ /* 0x040fe20000400000 */
[----:B------:R-:W-:Y:S01]  /*6ed0*/  FMUL R5, R38, R9 ;  /* 0x0000000926057220 */ /* 0x000fe20000400000 */
[C---:B------:R-:W-:Y:S01]  /*6ee0*/  FFMA R3, R41.reuse, R40, R3 ;  /* 0x0000002829037223 */ /* 0x040fe20000000003 */
[----:B------:R-:W-:Y:S01]  /*6ef0*/  LOP3.LUT R40, R50, 0xffff0000, RZ, 0xc0, !PT ;  /* 0xffff000032287812 */ /* 0x000fe200078ec0ff */
[----:B------:R-:W-:Y:S01]  /*6f00*/  FFMA R7, R41, R42, R7 ;  /* 0x0000002a29077223 */ /* 0x000fe20000000007 */
[----:B------:R-:W-:Y:S01]  /*6f10*/  LOP3.LUT R42, R51, 0xffff0000, RZ, 0xc0, !PT ;  /* 0xffff0000332a7812 */ /* 0x000fe200078ec0ff */
[----:B------:R-:W-:Y:S01]  /*6f20*/  FMUL R6, R38, R10 ;  /* 0x0000000a26067220 */ /* 0x000fe20000400000 */
[----:B------:R-:W-:Y:S01]  /*6f30*/  F2FP.BF16.F32.PACK_AB R52, R2, R0 ;  /* 0x000000000234723e */ /* 0x000fe200000010ff */
[----:B------:R-:W-:Y:S01]  /*6f40*/  FMUL R11, R38, R11 ;  /* 0x0000000b260b7220 */ /* 0x000fe20000400000 */
[----:B------:R-:W-:Y:S01]  /*6f50*/  F2FP.BF16.F32.PACK_AB R53, R7, R3 ;  /* 0x000000030735723e */ /* 0x000fe200000010ff */
[----:B------:R-:W-:Y:S01]  /*6f60*/  FFMA R4, R41, R43, R4 ;  /* 0x0000002b29047223 */ /* 0x000fe20000000004 */
[----:B----4-:R-:W-:Y:S01]  /*6f70*/  SHF.L.U32 R43, R57, 0x10, RZ ;  /* 0x00000010392b7819 */ /* 0x010fe200000006ff */
[C---:B------:R-:W-:Y:S01]  /*6f80*/  FFMA R5, R41.reuse, R40, R5 ;  /* 0x0000002829057223 */ /* 0x040fe20000000005 */
[C---:B------:R-:W-:Y:S01]  /*6f90*/  SHF.L.U32 R40, R56.reuse, 0x10, RZ ;  /* 0x0000001038287819 */ /* 0x040fe200000006ff */
[----:B------:R-:W-:Y:S01]  /*6fa0*/  FFMA R6, R41, R45, R6 ;  /* 0x0000002d29067223 */ /* 0x000fe20000000006 */
[----:B------:R-:W-:Y:S01]  /*6fb0*/  SHF.L.U32 R45, R59, 0x10, RZ ;  /* 0x000000103b2d7819 */ /* 0x000fe200000006ff */
[----:B------:R-:W-:Y:S01]  /*6fc0*/  FFMA R11, R41, R42, R11 ;  /* 0x0000002a290b7223 */ /* 0x000fe2000000000b */
[----:B------:R-:W-:Y:S01]  /*6fd0*/  LOP3.LUT R42, R56, 0xffff0000, RZ, 0xc0, !PT ;  /* 0xffff0000382a7812 */ /* 0x000fe200078ec0ff */
[C---:B------:R-:W-:Y:S01]  /*6fe0*/  FMUL R8, R38.reuse, R12 ;  /* 0x0000000c26087220 */ /* 0x040fe20000400000 */
[----:B------:R-:W-:Y:S01]  /*6ff0*/  F2FP.BF16.F32.PACK_AB R54, R5, R4 ;  /* 0x000000040536723e */ /* 0x000fe200000010ff */
[C---:B------:R-:W-:Y:S01]  /*7000*/  FMUL R9, R38.reuse, R13 ;  /* 0x0000000d26097220 */ /* 0x040fe20000400000 */
[----:B------:R-:W-:Y:S01]  /*7010*/  F2FP.BF16.F32.PACK_AB R55, R11, R6 ;  /* 0x000000060b37723e */ /* 0x000fe200000010ff */
[----:B------:R-:W-:Y:S01]  /*7020*/  FMUL R10, R38, R14 ;  /* 0x0000000e260a7220 */ /* 0x000fe20000400000 */
[----:B------:R-:W-:Y:S01]  /*7030*/  FFMA R8, R41, R40, R8 ;  /* 0x0000002829087223 */ /* 0x000fe20000000008 */
[----:B------:R-:W-:Y:S01]  /*7040*/  LOP3.LUT R40, R57, 0xffff0000, RZ, 0xc0, !PT ;  /* 0xffff000039287812 */ /* 0x000fe200078ec0ff */
[C---:B------:R-:W-:Y:S01]  /*7050*/  FFMA R9, R41.reuse, R42, R9 ;  /* 0x0000002a29097223 */ /* 0x040fe20000000009 */
[----:B------:R-:W-:Y:S01]  /*7060*/  LOP3.LUT R42, R58, 0xffff0000, RZ, 0xc0, !PT ;  /* 0xffff00003a2a7812 */ /* 0x000fe200078ec0ff */
[----:B------:R-:W-:Y:S01]  /*7070*/  FMUL R15, R38, R15 ;  /* 0x0000000f260f7220 */ /* 0x000fe20000400000 */
[----:B------:R-:W-:Y:S01]  /*7080*/  FFMA R10, R41, R43, R10 ;  /* 0x0000002b290a7223 */ /* 0x000fe2000000000a */
[----:B------:R-:W-:Y:S01]  /*7090*/  SHF.L.U32 R43, R58, 0x10, RZ ;  /* 0x000000103a2b7819 */ /* 0x000fe200000006ff */
[C---:B------:R-:W-:Y:S01]  /*70a0*/  FMUL R12, R38.reuse, R16 ;  /* 0x00000010260c7220 */ /* 0x040fe20000400000 */
[----:B------:R-:W-:Y:S01]  /*70b0*/  F2FP.BF16.F32.PACK_AB R60, R9, R8 ;  /* 0x00000008093c723e */ /* 0x000fe200000010ff */
[----:B------:R-:W-:Y:S01]  /*70c0*/  FFMA R15, R41, R40, R15 ;  /* 0x00000028290f7223 */ /* 0x000fe2000000000f */
[----:B------:R-:W-:Y:S01]  /*70d0*/  LOP3.LUT R40, R59, 0xffff0000, RZ, 0xc0, !PT ;  /* 0xffff00003b287812 */ /* 0x000fe200078ec0ff */
[C---:B------:R-:W-:Y:S01]  /*70e0*/  FMUL R13, R38.reuse, R17 ;  /* 0x00000011260d7220 */ /* 0x040fe20000400000 */
[C---:B------:R-:W-:Y:S01]  /*70f0*/  FMUL R14, R38.reuse, R18 ;  /* 0x00000012260e7220 */ /* 0x040fe20000400000 */
[----:B------:R-:W-:Y:S01]  /*7100*/  FMUL R19, R38, R19 ;  /* 0x0000001326137220 */ /* 0x000fe20000400000 */
[----:B------:R-:W-:Y:S01]  /*7110*/  F2FP.BF16.F32.PACK_AB R61, R15, R10 ;  /* 0x0000000a0f3d723e */ /* 0x000fe200000010ff */
[C---:B------:R-:W-:Y:S01]  /*7120*/  FFMA R12, R41.reuse, R43, R12 ;  /* 0x0000002b290c7223 */ /* 0x040fe2000000000c */
[C---:B------:R-:W-:Y:S01]  /*7130*/  SHF.L.U32 R43, R64.reuse, 0x10, RZ ;  /* 0x00000010402b7819 */ /* 0x040fe200000006ff */
[----:B------:R-:W-:Y:S01]  /*7140*/  FFMA R13, R41, R42, R13 ;  /* 0x0000002a290d7223 */ /* 0x000fe2000000000d */
[----:B------:R-:W-:Y:S01]  /*7150*/  LOP3.LUT R42, R65, 0xffff0000, RZ, 0xc0, !PT ;  /* 0xffff0000412a7812 */ /* 0x000fe200078ec0ff */
[----:B------:R-:W-:Y:S01]  /*7160*/  FFMA R14, R41, R45, R14 ;  /* 0x0000002d290e7223 */ /* 0x000fe2000000000e */
[----:B------:R-:W-:Y:S01]  /*7170*/  SHF.L.U32 R45, R65, 0x10, RZ ;  /* 0x00000010412d7819 */ /* 0x000fe200000006ff */
[----:B------:R1:W-:Y:S01]  /*7180*/  STS.128 [R84], R52 ;  /* 0x0000003454007388 */ /* 0x0003e20000000c00 */
[----:B------:R-:W-:Y:S01]  /*7190*/  F2FP.BF16.F32.PACK_AB R62, R13, R12 ;  /* 0x0000000c0d3e723e */ /* 0x000fe200000010ff */
[----:B------:R-:W-:Y:S01]  /*71a0*/  FFMA R19, R41, R40, R19 ;  /* 0x0000002829137223 */ /* 0x000fe20000000013 */
[----:B------:R-:W-:Y:S01]  /*71b0*/  LOP3.LUT R40, R64, 0xffff0000, RZ, 0xc0, !PT ;  /* 0xffff000040287812 */ /* 0x000fe200078ec0ff */
[C---:B------:R-:W-:Y:S01]  /*71c0*/  FMUL R16, R38.reuse, R20 ;  /* 0x0000001426107220 */ /* 0x040fe20000400000 */
[C---:B------:R-:W-:Y:S01]  /*71d0*/  FMUL R17, R38.reuse, R21 ;  /* 0x0000001526117220 */ /* 0x040fe20000400000 */
[C---:B------:R-:W-:Y:S01]  /*71e0*/  FMUL R18, R38.reuse, R22 ;  /* 0x0000001626127220 */ /* 0x040fe20000400000 */
[----:B------:R-:W-:Y:S01]  /*71f0*/  F2FP.BF16.F32.PACK_AB R63, R19, R14 ;  /* 0x0000000e133f723e */ /* 0x000fe200000010ff */
[----:B------:R-:W-:Y:S01]  /*7200*/  FMUL R23, R38, R23 ;  /* 0x0000001726177220 */ /* 0x000fe20000400000 */
[----:B------:R-:W-:Y:S01]  /*7210*/  FFMA R16, R41, R43, R16 ;  /* 0x0000002b29107223 */ /* 0x000fe20000000010 */
[----:B------:R-:W-:Y:S01]  /*7220*/  SHF.L.U32 R43, R67, 0x10, RZ ;  /* 0x00000010432b7819 */ /* 0x000fe200000006ff */
[C---:B------:R-:W-:Y:S01]  /*7230*/  FFMA R17, R41.reuse, R40, R17 ;  /* 0x0000002829117223 */ /* 0x040fe20000000011 */
[----:B------:R1:W-:Y:S01]  /*7240*/  STS.128 [R100+0x10], R60 ;  /* 0x0000103c64007388 */ /* 0x0003e20000000c00 */
        /* <DEDUP_REMOVED lines=8> */
[C---:B------:R-:W-:Y:S01]  /*72d0*/  FMUL R22, R38.reuse, R26 ;  /* 0x0000001a26167220 */ /* 0x040fe20000400000 */
[----:B------:R-:W-:Y:S01]  /*72e0*/  FFMA R20, R41, R40, R20 ;  /* 0x0000002829147223 */ /* 0x000fe20000000014 */
[----:B------:R-:W-:Y:S01]  /*72f0*/  LOP3.LUT R40, R67, 0xffff0000, RZ, 0xc0, !PT ;  /* 0xffff000043287812 */ /* 0x000fe200078ec0ff */
[C---:B------:R-:W-:Y:S01]  /*7300*/  FFMA R21, R41.reuse, R42, R21 ;  /* 0x0000002a29157223 */ /* 0x040fe20000000015 */
[C---:B------:R-:W-:Y:S01]  /*7310*/  FFMA R22, R41.reuse, R43, R22 ;  /* 0x0000002b29167223 */ /* 0x040fe20000000016 */
[----:B------:R-:W-:Y:S01]  /*7320*/  FMUL R27, R38, R27 ;  /* 0x0000001b261b7220 */ /* 0x000fe20000400000 */
[----:B------:R-:W-:Y:S01]  /*7330*/  SHF.L.U32 R43, R72, 0x10, RZ ;  /* 0x00000010482b7819 */ /* 0x000fe200000006ff */
[----:B------:R-:W-:Y:S01]  /*7340*/  FMUL R24, R38, R28 ;  /* 0x0000001c26187220 */ /* 0x000fe20000400000 */
[----:B------:R-:W-:Y:S01]  /*7350*/  LOP3.LUT R42, R72, 0xffff0000, RZ, 0xc0, !PT ;  /* 0xffff0000482a7812 */ /* 0x000fe200078ec0ff */
[C---:B------:R-:W-:Y:S01]  /*7360*/  FMUL R25, R38.reuse, R29 ;  /* 0x0000001d26197220 */ /* 0x040fe20000400000 */
[C---:B------:R-:W-:Y:S01]  /*7370*/  FMUL R26, R38.reuse, R30 ;  /* 0x0000001e261a7220 */ /* 0x040fe20000400000 */
[C---:B------:R-:W-:Y:S01]  /*7380*/  FFMA R27, R41.reuse, R40, R27 ;  /* 0x00000028291b7223 */ /* 0x040fe2000000001b */
[----:B------:R-:W-:Y:S01]  /*7390*/  FFMA R24, R41, R43, R24 ;  /* 0x0000002b29187223 */ /* 0x000fe20000000018 */
[----:B------:R-:W-:Y:S01]  /*73a0*/  LOP3.LUT R40, R73, 0xffff0000, RZ, 0xc0, !PT ;  /* 0xffff000049287812 */ /* 0x000fe200078ec0ff */
[C---:B------:R-:W-:Y:S01]  /*73b0*/  FFMA R25, R41.reuse, R42, R25 ;  /* 0x0000002a29197223 */ /* 0x040fe20000000019 */
[----:B------:R-:W-:Y:S01]  /*73c0*/  FMUL R31, R38, R31 ;  /* 0x0000001f261f7220 */ /* 0x000fe20000400000 */
[----:B------:R-:W-:Y:S01]  /*73d0*/  SHF.L.U32 R43, R74, 0x10, RZ ;  /* 0x000000104a2b7819 */ /* 0x000fe200000006ff */
[----:B------:R-:W-:Y:S01]  /*73e0*/  FFMA R26, R41, R45, R26 ;  /* 0x0000002d291a7223 */ /* 0x000fe2000000001a */
[----:B------:R-:W-:Y:S01]  /*73f0*/  FMUL R28, R38, R32 ;  /* 0x00000020261c7220 */ /* 0x000fe20000400000 */
[----:B------:R-:W-:Y:S01]  /*7400*/  LOP3.LUT R42, R74, 0xffff0000, RZ, 0xc0, !PT ;  /* 0xffff00004a2a7812 */ /* 0x000fe200078ec0ff */
[C---:B------:R-:W-:Y:S01]  /*7410*/  FMUL R29, R38.reuse, R33 ;  /* 0x00000021261d7220 */ /* 0x040fe20000400000 */
[----:B------:R-:W-:Y:S01]  /*7420*/  SHF.L.U32 R45, R75, 0x10, RZ ;  /* 0x000000104b2d7819 */ /* 0x000fe200000006ff */
[C---:B------:R-:W-:Y:S01]  /*7430*/  FMUL R30, R38.reuse, R34 ;  /* 0x00000022261e7220 */ /* 0x040fe20000400000 */
[----:B------:R-:W-:Y:S01]  /*7440*/  FFMA R31, R41, R40, R31 ;  /* 0x00000028291f7223 */ /* 0x000fe2000000001f */
[----:B------:R-:W-:Y:S01]  /*7450*/  FMUL R35, R38, R35 ;  /* 0x0000002326237220 */ /* 0x000fe20000400000 */
[----:B------:R-:W-:Y:S01]  /*7460*/  F2FP.BF16.F32.PACK_AB R109, R23, R18 ;  /* 0x00000012176d723e */ /* 0x000fe200000010ff */
[----:B------:R-:W-:Y:S01]  /*7470*/  FFMA R28, R41, R43, R28 ;  /* 0x0000002b291c7223 */ /* 0x000fe2000000001c */
[----:B------:R-:W-:Y:S01]  /*7480*/  F2FP.BF16.F32.PACK_AB R110, R21, R20 ;  /* 0x00000014156e723e */ /* 0x000fe200000010ff */
[----:B------:R-:W-:Y:S01]  /*7490*/  FFMA R29, R41, R42, R29 ;  /* 0x0000002a291d7223 */ /* 0x000fe2000000001d */
[----:B------:R-:W-:Y:S01]  /*74a0*/  F2FP.BF16.F32.PACK_AB R111, R27, R22 ;  /* 0x000000161b6f723e */ /* 0x000fe200000010ff */
[C---:B------:R-:W-:Y:S01]  /*74b0*/  FFMA R30, R41.reuse, R45, R30 ;  /* 0x0000002d291e7223 */ /* 0x040fe2000000001e */
[----:B------:R-:W-:Y:S01]  /*74c0*/  FFMA R35, R41, R44, R35 ;  /* 0x0000002c29237223 */ /* 0x000fe20000000023 */
[----:B------:R-:W-:Y:S02]  /*74d0*/  F2FP.BF16.F32.PACK_AB R112, R25, R24 ;  /* 0x000000181970723e */ /* 0x000fe400000010ff */
[----:B------:R1:W-:Y:S01]  /*74e0*/  STS.128 [R98+0x20], R108 ;  /* 0x0000206c62007388 */ /* 0x0003e20000000c00 */
[----:B------:R-:W-:Y:S02]  /*74f0*/  F2FP.BF16.F32.PACK_AB R113, R31, R26 ;  /* 0x0000001a1f71723e */ /* 0x000fe400000010ff */
[----:B------:R-:W-:Y:S02]  /*7500*/  F2FP.BF16.F32.PACK_AB R114, R29, R28 ;  /* 0x0000001c1d72723e */ /* 0x000fe400000010ff */
[----:B------:R-:W-:Y:S05]  /*7510*/  F2FP.BF16.F32.PACK_AB R115, R35, R30 ;  /* 0x0000001e2373723e */ /* 0x000fea00000010ff */
[----:B------:R1:W-:Y:S01]  /*7520*/  STS.128 [R106+0x30], R112 ;  /* 0x000030706a007388 */ /* 0x0003e20000000c00 */
[----:B------:R-:W-:Y:S01]  /*7530*/  @!PT LDS RZ, [RZ] ;  /* 0x00000000fffff984 */ /* 0x000fe20000000800 */
[----:B------:R-:W-:Y:S01]  /*7540*/  @!PT LDS RZ, [RZ] ;  /* 0x00000000fffff984 */ /* 0x000fe20000000800 */
[----:B------:R-:W-:Y:S01]  /*7550*/  @!PT LDS RZ, [RZ] ;  /* 0x00000000fffff984 */ /* 0x000fe20000000800 */
[----:B------:R-:W-:Y:S01]  /*7560*/  @!PT LDS RZ, [RZ] ;  /* 0x00000000fffff984 */ /* 0x000fe20000000800 */
[----:B------:R3:W-:Y:S07]  /*7570*/  MEMBAR.ALL.CTA ;  /* 0x0000000000007992 */ /* 0x0007ee0000008000 */
[----:B---3--:R-:W3:Y:S02]  /*7580*/  FENCE.VIEW.ASYNC.S ;  /* 0x00000000000073c6 */ /* 0x008ee40000000000 */
[----:B---3--:R-:W-:Y:S06]  /*7590*/  BAR.SYNC.DEFER_BLOCKING 0x1, 0x80 ;  /* 0x0042000000007b1d */ /* 0x008fec0000010000 */
[----:B------:R-:W-:Y:S05]  /*75a0*/  @P0 BRA `(.L_x_114) ;  /* 0x0000000000300947 */ /* 0x000fea0003800000 */
[----:B------:R-:W3:Y:S01]  /*75b0*/  LDCU.64 UR6, c[0x0][0x348] ;  /* 0x00006900ff0677ac */ /* 0x000ee20008000a00 */
[----:B------:R-:W-:Y:S02]  /*75c0*/  R2UR UR42, R102 ;  /* 0x00000000662a72ca */ /* 0x000fe400000e0000 */
[----:B------:R-:W-:Y:S01]  /*75d0*/  R2UR UR43, R99 ;  /* 0x00000000632b72ca */ /* 0x000fe200000e0000 */
[----:B------:R-:W-:Y:S01]  /*75e0*/  UIADD3 UR4, UPT, UPT, UR49, 0x200, URZ ;  /* 0x0000020031047890 */ /* 0x000fe2000fffe0ff */
[----:B------:R-:W-:Y:S05]  /*75f0*/  R2UR UR44, R101 ;  /* 0x00000000652c72ca */ /* 0x000fea00000e0000 */
[----:B------:R-:W-:Y:S05]  /*7600*/  IMAD.U32 R80, RZ, RZ, UR4 ;  /* 0x00000004ff507e24 */ /* 0x000fea000f8e00ff */
[----:B------:R-:W-:Y:S01]  /*7610*/  R2UR UR40, R80 ;  /* 0x00000000502872ca */ /* 0x000fe200000e0000 */
[----:B---3--:R-:W-:Y:S04]  /*7620*/  UIADD3 UR4, UP0, UPT, UR6, 0x680, URZ ;  /* 0x0000068006047890 */ /* 0x008fe8000ff1e0ff */
[----:B------:R-:W-:Y:S09]  /*7630*/  UIADD3.X UR5, UPT, UPT, URZ, UR7, URZ, UP0, !UPT ;  /* 0x00000007ff057290 */ /* 0x000ff200087fe4ff */
[----:B------:R3:W-:Y:S01]  /*7640*/  UTMASTG.4D.IM2COL [UR40], [UR4] ;  /* 0x00000028040073b5 */ /* 0x0007e20008058000 */
[----:B------:R0:W-:Y:S01]  /*7650*/  UTMACMDFLUSH ;  /* 0x00000000000079b7 */ /* 0x0001e20000000000 */
[----:B---3--:R-:W-:Y:S04]  /*7660*/  DEPBAR.LE SB0, 0x1 ;  /* 0x000080400000791a */ /* 0x008fe80000000000 */
.L_x_114:
[----:B------:R-:W-:Y:S05]  /*7670*/  BSYNC.RECONVERGENT B0 ;  /* 0x0000000000007941 */ /* 0x000fea0003800200 */
.L_x_113:
[----:B------:R-:W-:Y:S01]  /*7680*/  BAR.SYNC.DEFER_BLOCKING 0x1, 0x80 ;  /* 0x0042000000007b1d */ /* 0x000fe20000010000 */
[----:B------:R-:W-:Y:S01]  /*7690*/  ISETP.NE.AND P1, PT, R104, RZ, PT ;  /* 0x000000ff6800720c */ /* 0x000fe20003f25270 */
[----:B------:R-:W-:Y:S01]  /*76a0*/  UISETP.NE.AND UP0, UPT, UR53, URZ, UPT ;  /* 0x000000ff3500728c */ /* 0x000fe2000bf05270 */
[----:B------:R-:W-:Y:S11]  /*76b0*/  LEA R3, R47, UR49, 0x3 ;  /* 0x000000312f037c11 */ /* 0x000ff6000f8e18ff */
[----:B------:R-:W-:Y:S01]  /*76c0*/  @P1 SHF.L.U32 R4, R83, 0x1f, RZ ;  /* 0x0000001f53041819 */ /* 0x000fe200000006ff */
[----:B------:R-:W-:Y:S06]  /*76d0*/  BRA.U !UP0, `(.L_x_115) ;  /* 0x0000000108247547 */ /* 0x000fec000b800000 */
[----:B------:R-:W3:Y:S01]  /*76e0*/  S2R R0, SR_CgaCtaId ;  /* 0x0000000000007919 */ /* 0x000ee20000008800 */
[----:B------:R-:W-:Y:S01]  /*76f0*/  IMAD.U32 R2, RZ, RZ, UR50 ;  /* 0x00000032ff027e24 */ /* 0x000fe2000f8e00ff */
[----:B------:R-:W-:Y:S04]  /*7700*/  UIADD3 UR4, UPT, UPT, UR50, 0x1, URZ ;  /* 0x0000000132047890 */ /* 0x000fe8000fffe0ff */
[----:B------:R-:W-:Y:S01]  /*7710*/  @P1 LEA R2, R2, UR49, 0x3 ;  /* 0x0000003102021c11 */ /* 0x000fe2000f8e18ff */
[----:B------:R-:W-:Y:S04]  /*7720*/  UISETP.NE.AND UP0, UPT, UR4, 0x4, UPT ;  /* 0x000000040400788c */ /* 0x000fe8000bf05270 */
[----:B------:R-:W-:Y:S01]  /*7730*/  @P1 VIADD R5, R2, 0xa0 ;  /* 0x000000a002051836 */ /* 0x000fe20000000000 */
[----:B------:R-:W-:Y:S04]  /*7740*/  USEL UR50, UR4, URZ, UP0 ;  /* 0x000000ff04327287 */ /* 0x000fe80008000000 */
[----:B---3--:R-:W-:Y:S04]  /*7750*/  @P1 PRMT R0, R0, 0x654, R5 ;  /* 0x0000065400001816 */ /* 0x008fe80000000005 */
[----:B------:R3:W-:Y:S04]  /*7760*/  @P1 SYNCS.ARRIVE.TRANS64.RED.A1T0 RZ, [R0+URZ], RZ ;  /* 0x000000ff00ff19a7 */ /* 0x0007e800081004ff */
.L_x_115:
[----:B------:R-:W4:Y:S01]  /*7770*/  @P1 SYNCS.PHASECHK.TRANS64.TRYWAIT P0, [R3+URZ+0x80], R4 ;  /* 0x00008004030015a7 */ /* 0x000f2200080011ff */
[----:B------:R-:W-:Y:S01]  /*7780*/  BSSY B1, `(.L_x_116) ;  /* 0x0000016000017945 */ /* 0x000fe20003800000 */
[----:B----4-:R-:W-:Y:S03]  /*7790*/  @P1 SEL R46, RZ, 0x1, !P0 ;  /* 0x00000001ff2e1807 */ /* 0x010fe60004000000 */
[----:B------:R-:W-:Y:S05]  /*77a0*/  @!P1 BRA `(.L_x_117) ;  /* 0x00000000004c9947 */ /* 0x000fea0003800000 */
[----:B------:R-:W-:Y:S01]  /*77b0*/  ISETP.NE.AND P0, PT, R46, RZ, PT ;  /* 0x000000ff2e00720c */ /* 0x000fe20003f05270 */
[----:B------:R-:W-:Y:S01]  /*77c0*/  BSSY B0, `(.L_x_118) ;  /* 0x000000b000007945 */ /* 0x000fe20003800000 */
[----:B------:R-:W-:Y:S11]  /*77d0*/  ISETP.NE.AND P1, PT, R68, RZ, PT ;  /* 0x000000ff4400720c */ /* 0x000ff60003f25270 */
[----:B------:R-:W-:Y:S02]  /*77e0*/  @!UPT UIADD3 URZ, UPT, UPT, URZ, URZ, URZ ;  /* 0x000000fffffff290 */ /* 0x000fe4000fffe0ff */
[C---:B------:R-:W-:Y:S01]  /*77f0*/  @P1 IMAD R6, R47.reuse, 0x2000, R84 ;  /* 0x000020002f061824 */ /* 0x040fe200078e0254 */
[C---:B------:R-:W-:Y:S01]  /*7800*/  @P1 LEA R4, R47.reuse, R98, 0xd ;  /* 0x000000622f041211 */ /* 0x040fe200078e68ff */
[C---:B------:R-:W-:Y:S02]  /*7810*/  @P1 IMAD R5, R47.reuse, 0x2000, R100 ;  /* 0x000020002f051824 */ /* 0x040fe400078e0264 */
[----:B------:R-:W-:Y:S01]  /*7820*/  @P1 IMAD R2, R47, 0x2000, R106 ;  /* 0x000020002f021824 */ /* 0x000fe200078e026a */
[----:B------:R-:W-:Y:S06]  /*7830*/  @P0 BRA `(.L_x_119) ;  /* 0x00000000000c0947 */ /* 0x000fec0003800000 */
[----:B---3--:R-:W-:Y:S04]  /*7840*/  SHF.L.U32 R0, R83, 0x1f, RZ ;  /* 0x0000001f53007819 */ /* 0x008fe800000006ff */
[----:B------:R-:W3:Y:S02]  /*7850*/  SYNCS.PHASECHK.TRANS64.TRYWAIT P0, [R3+URZ+0x80], R0 ;  /* 0x00008000030075a7 */ /* 0x000ee400080011ff */
[----:B---3--:R-:W-:Y:S05]  /*7860*/  @!P0 BRA `(.L_x_120) ;  /* 0x0000003000c88947 */ /* 0x008fea0003800000 */
.L_x_119:
[----:B------:R-:W-:Y:S05]  /*7870*/  BSYNC B0 ;  /* 0x0000000000007941 */ /* 0x000fea0003800000 */
.L_x_118:
[----:B------:R-:W-:Y:S02]  /*7880*/  ISETP.NE.AND P0, PT, R68, RZ, PT ;  /* 0x000000ff4400720c */ /* 0x000fe40003f05270 */
[----:B------:R-:W-:Y:S11]  /*7890*/  IADD3 R47, PT, PT, R47, 0x1, RZ ;  /* 0x000000012f2f7810 */ /* 0x000ff60007ffe0ff */
[----:B------:R4:W1:Y:S04]  /*78a0*/  @P0 LDS.128 R48, [R6] ;  /* 0x0000000006300984 */ /* 0x0008680000000c00 */
[----:B------:R4:W1:Y:S04]  /*78b0*/  @P0 LDS.128 R56, [R5+0x10] ;  /* 0x0000100005380984 */ /* 0x0008680000000c00 */
[----:B------:R4:W1:Y:S04]  /*78c0*/  @P0 LDS.128 R64, [R4+0x20] ;  /* 0x0000200004400984 */ /* 0x0008680000000c00 */
[----:B------:R4:W1:Y:S02]  /*78d0*/  @P0 LDS.128 R72, [R2+0x30] ;  /* 0x0000300002480984 */ /* 0x0008640000000c00 */
.L_x_117:
[----:B------:R-:W-:Y:S05]  /*78e0*/  BSYNC B1 ;  /* 0x0000000000017941 */ /* 0x000fea0003800000 */
.L_x_116:
[----:B---3--:R-:W-:Y:S05]  /*78f0*/  VIADD R3, R39, 0x20 ;  /* 0x0000002027037836 */ /* 0x008fea0000000000 */
[----:B------:R-:W-:Y:S04]  /*7900*/  SHF.R.U32.HI R3, RZ, 0x15, R3 ;  /* 0x00000015ff037819 */ /* 0x000fe80000011603 */
[----:B------:R-:W-:Y:S11]  /*7910*/  LOP3.LUT P0, RZ, R3, 0x3, R88, 0x48, !PT ;  /* 0x0000000303ff7812 */ /* 0x000ff60007804858 */
[----:B------:R-:W-:Y:S02]  /*7920*/  @!UPT UIADD3 URZ, UPT, UPT, URZ, URZ, URZ ;  /* 0x000000fffffff290 */ /* 0x000fe4000fffe0ff */
[----:B------:R-:W-:Y:S05]  /*7930*/  @!P0 BRA `(.L_x_121) ;  /* 0x0000000000408947 */ /* 0x000fea0003800000 */
[----:B------:R-:W3:Y:S01]  /*7940*/  LDCU.64 UR8, c[0x4][0x70] ;  /* 0x01000e00ff0877ac */ /* 0x000ee20008000a00 */
[----:B------:R-:W-:Y:S01]  /*7950*/  MOV R3, 0x0 ;  /* 0x0000000000037802 */ /* 0x000fe20000000f00 */
[----:B------:R-:W-:Y:S02]  /*7960*/  HFMA2 R12, -RZ, RZ, 0, 5.9604644775390625e-08 ;  /* 0x00000001ff0c7431 */ /* 0x000fe400000001ff */
[----:B------:R-:W-:Y:S02]  /*7970*/  IMAD.MOV.U32 R8, RZ, RZ, 0x192 ;  /* 0x00000192ff087424 */ /* 0x000fe400078e00ff */
[----:B------:R-:W-:Y:S01]  /*7980*/  IMAD.MOV.U32 R13, RZ, RZ, RZ ;  /* 0x000000ffff0d7224 */ /* 0x000fe200078e00ff */
[----:B------:R-:W5:Y:S01]  /*7990*/  LDCU.64 UR6, c[0x4][0x78] ;  /* 0x01000f00ff0677ac */ /* 0x000f620008000a00 */
[----:B----4-:R-:W4:Y:S01]  /*79a0*/  LDC.64 R2, c[0x4][R3] ;  /* 0x0100000003027b82 */ /* 0x010f220000000a00 */
[----:B------:R-:W2:Y:S01]  /*79b0*/  LDCU.64 UR4, c[0x4][0x10] ;  /* 0x01000200ff0477ac */ /* 0x000ea20008000a00 */
[----:B---3--:R-:W-:Y:S01]  /*79c0*/  MOV R5, UR9 ;  /* 0x0000000900057c02 */ /* 0x008fe20008000f00 */
[----:B------:R-:W-:Y:S01]  /*79d0*/  IMAD.U32 R4, RZ, RZ, UR8 ;  /* 0x00000008ff047e24 */ /* 0x000fe2000f8e00ff */
[----:B-----5:R-:W-:Y:S01]  /*79e0*/  MOV R7, UR7 ;  /* 0x0000000700077c02 */ /* 0x020fe20008000f00 */
[----:B------:R-:W-:Y:S01]  /*79f0*/  IMAD.U32 R6, RZ, RZ, UR6 ;  /* 0x00000006ff067e24 */ /* 0x000fe2000f8e00ff */
[----:B--2---:R-:W-:Y:S01]  /*7a00*/  MOV R11, UR5 ;  /* 0x00000005000b7c02 */ /* 0x004fe20008000f00 */
[----:B------:R-:W-:Y:S02]  /*7a10*/  IMAD.U32 R10, RZ, RZ, UR4 ;  /* 0x00000004ff0a7e24 */ /* 0x000fe4000f8e00ff */
[----:B------:R-:W-:Y:S07]  /*7a20*/  LEPC R20, `(.L_x_121) ;  /* 0x000000001014794e */ /* 0x000fee0000000000 */
[----:B-1--4-:R-:W-:Y:S05]  /*7a30*/  CALL.ABS.NOINC R2 ;  /* 0x0000000002007343 */ /* 0x012fea0003c00000 */
.L_x_121:
[C---:B-1----:R-:W-:Y:S01]  /*7a40*/  SHF.L.U32 R40, R48.reuse, 0x10, RZ ;  /* 0x0000001030287819 */ /* 0x042fe200000006ff */
[----:B------:R-:W-:Y:S05]  /*7a50*/  WARPSYNC.ALL ;  /* 0x0000000000007948 */ /* 0x000fea0003800000 */
[----:B------:R-:W-:Y:S01]  /*7a60*/  R2UR UR4, R39 ;  /* 0x00000000270472ca */ /* 0x000fe200000e0000 */
[----:B------:R-:W1:Y:S01]  /*7a70*/  S2R R107, SR_CgaCtaId ;  /* 0x00000000006b7919 */ /* 0x000e620000008800 */
[----:B------:R-:W-:Y:S01]  /*7a80*/  LOP3.LUT R43, R48, 0xffff0000, RZ, 0xc0, !PT ;  /* 0xffff0000302b7812 */ /* 0x000fe200078ec0ff */
[----:B------:R-:W-:Y:S01]  /*7a90*/  BSSY.RECONVERGENT B0, `(.L_x_122) ;  /* 0x000008f000007945 */ /* 0x000fe20003800200 */
[----:B------:R-:W-:Y:S02]  /*7aa0*/  LOP3.LUT R42, R49, 0xffff0000, RZ, 0xc0, !PT ;  /* 0xffff0000312a7812 */ /* 0x000fe400078ec0ff */
[----:B------:R-:W-:Y:S02]  /*7ab0*/  LOP3.LUT R44, R50, 0xffff0000, RZ, 0xc0, !PT ;  /* 0xffff0000322c7812 */ /* 0x000fe400078ec0ff */
[----:B------:R-:W-:Y:S02]  /*7ac0*/  SHF.L.U32 R45, R59, 0x10, RZ ;  /* 0x000000103b2d7819 */ /* 0x000fe400000006ff */
[----:B------:R-:W-:Y:S02]  /*7ad0*/  ISETP.NE.AND P6, PT, R104, RZ, PT ;  /* 0x000000ff6800720c */ /* 0x000fe40003fc5270 */
[----:B------:R-:W-:Y:S01]  /*7ae0*/  ISETP.NE.AND P0, PT, R86, RZ, PT ;  /* 0x000000ff5600720c */ /* 0x000fe20003f05270 */
[----:B----4-:R-:W3:Y:S01]  /*7af0*/  LDTM.x32 R4, tmem[UR4+0x20] ;  /* 0x00002004000479ee */ /* 0x010ee200082c0000 */
[----:B------:R-:W-:Y:S02]  /*7b00*/  MOV R69, UR50 ;  /* 0x0000003200457c02 */ /* 0x000fe40008000f00 */
[----:B------:R-:W-:Y:S07]  /*7b10*/  LEA R70, R47, UR49, 0x3 ;  /* 0x000000312f467c11 */ /* 0x000fee000f8e18ff */
[----:B------:R-:W-:Y:S04]  /*7b20*/  @P6 LEA R69, R69, UR49, 0x3 ;  /* 0x0000003145456c11 */ /* 0x000fe8000f8e18ff */
[----:B------:R-:W-:Y:S02]  /*7b30*/  @P6 IADD3 R112, PT, PT, R69, 0xa0, RZ ;  /* 0x000000a045706810 */ /* 0x000fe40007ffe0ff */
[----:B------:R-:W-:Y:S02]  /*7b40*/  @P6 SHF.L.U32 R69, R83, 0x1f, RZ ;  /* 0x0000001f53456819 */ /* 0x000fe400000006ff */
[----:B-1----:R-:W-:Y:S01]  /*7b50*/  @P6 PRMT R112, R107, 0x654, R112 ;  /* 0x000006546b706816 */ /* 0x002fe20000000070 */
[C---:B---3--:R-:W-:Y:S01]  /*7b60*/  FMUL R0, R38.reuse, R4 ;  /* 0x0000000426007220 */ /* 0x048fe20000400000 */
[C---:B------:R-:W-:Y:S01]  /*7b70*/  FMUL R2, R38.reuse, R5 ;  /* 0x0000000526027220 */ /* 0x040fe20000400000 */
[C---:B------:R-:W-:Y:S01]  /*7b80*/  FMUL R3, R38.reuse, R6 ;  /* 0x0000000626037220 */ /* 0x040fe20000400000 */
[C---:B------:R-:W-:Y:S01]  /*7b90*/  FMUL R7, R38.reuse, R7 ;  /* 0x0000000726077220 */ /* 0x040fe20000400000 */
[----:B------:R-:W-:Y:S01]  /*7ba0*/  FFMA R0, R41, R40, R0 ;  /* 0x0000002829007223 */ /* 0x000fe20000000000 */
[----:B------:R-:W-:Y:S01]  /*7bb0*/  SHF.L.U32 R40, R49, 0x10, RZ ;  /* 0x0000001031287819 */ /* 0x000fe200000006ff */
[----:B------:R-:W-:Y:S01]  /*7bc0*/  FFMA R2, R41, R43, R2 ;  /* 0x0000002b29027223 */ /* 0x000fe20000000002 */
[----:B------:R-:W-:Y:S01]  /*7bd0*/  SHF.L.U32 R43, R51, 0x10, RZ ;  /* 0x00000010332b7819 */ /* 0x000fe200000006ff */
[C---:B------:R-:W-:Y:S01]  /*7be0*/  FMUL R4, R38.reuse, R8 ;  /* 0x0000000826047220 */ /* 0x040fe20000400000 */
[----:B------:R-:W-:Y:S01]  /*7bf0*/  FMUL R5, R38, R9 ;  /* 0x0000000926057220 */ /* 0x000fe20000400000 */
[C---:B------:R-:W-:Y:S01]  /*7c00*/  FFMA R3, R41.reuse, R40, R3 ;  /* 0x0000002829037223 */ /* 0x040fe20000000003 */
[----:B------:R-:W-:Y:S01]  /*7c10*/  SHF.L.U32 R40, R50, 0x10, RZ ;  /* 0x0000001032287819 */ /* 0x000fe200000006ff */
[----:B------:R-:W-:Y:S01]  /*7c20*/  FFMA R7, R41, R42, R7 ;  /* 0x0000002a29077223 */ /* 0x000fe20000000007 */
[----:B------:R-:W-:Y:S01]  /*7c30*/  LOP3.LUT R42, R51, 0xffff0000, RZ, 0xc0, !PT ;  /* 0xffff0000332a7812 */ /* 0x000fe200078ec0ff */
[----:B------:R-:W-:Y:S01]  /*7c40*/  FMUL R6, R38, R10 ;  /* 0x0000000a26067220 */ /* 0x000fe20000400000 */
[----:B------:R-:W-:Y:S01]  /*7c50*/  F2FP.BF16.F32.PACK_AB R52, R2, R0 ;  /* 0x000000000234723e */ /* 0x000fe200000010ff */
        /* <DEDUP_REMOVED lines=18> */
[C---:B------:R-:W-:Y:S01]  /*7d80*/  LOP3.LUT R42, R58.reuse, 0xffff0000, RZ, 0xc0, !PT ;  /* 0xffff00003a2a7812 */ /* 0x040fe200078ec0ff */
[----:B------:R-:W-:Y:S01]  /*7d90*/  FFMA R10, R41, R43, R10 ;  /* 0x0000002b290a7223 */ /* 0x000fe2000000000a */
[----:B------:R-:W-:Y:S01]  /*7da0*/  SHF.L.U32 R43, R58, 0x10, RZ ;  /* 0x000000103a2b7819 */ /* 0x000fe200000006ff */
[C---:B------:R-:W-:Y:S01]  /*7db0*/  FMUL R15, R38.reuse, R15 ;  /* 0x0000000f260f7220 */ /* 0x040fe20000400000 */
[----:B------:R-:W-:Y:S01]  /*7dc0*/  F2FP.BF16.F32.PACK_AB R60, R9, R8 ;  /* 0x00000008093c723e */ /* 0x000fe200000010ff */
[C---:B------:R-:W-:Y:S01]  /*7dd0*/  FMUL R12, R38.reuse, R16 ;  /* 0x00000010260c7220 */ /* 0x040fe20000400000 */
[----:B------:R-:W-:Y:S01]  /*7de0*/  FMUL R13, R38, R17 ;  /* 0x00000011260d7220 */ /* 0x000fe20000400000 */
[----:B------:R-:W-:Y:S01]  /*7df0*/  FFMA R15, R41, R40, R15 ;  /* 0x00000028290f7223 */ /* 0x000fe2000000000f */
[----:B------:R-:W-:Y:S01]  /*7e00*/  LOP3.LUT R40, R59, 0xffff0000, RZ, 0xc0, !PT ;  /* 0xffff00003b287812 */ /* 0x000fe200078ec0ff */
[----:B------:R-:W-:Y:S01]  /*7e10*/  FFMA R12, R41, R43, R12 ;  /* 0x0000002b290c7223 */ /* 0x000fe2000000000c */
[----:B------:R-:W-:Y:S01]  /*7e20*/  SHF.L.U32 R43, R64, 0x10, RZ ;  /* 0x00000010402b7819 */ /* 0x000fe200000006ff */
[----:B------:R-:W-:Y:S01]  /*7e30*/  FMUL R14, R38, R18 ;  /* 0x00000012260e7220 */ /* 0x000fe20000400000 */
[----:B------:R-:W-:Y:S01]  /*7e40*/  F2FP.BF16.F32.PACK_AB R61, R15, R10 ;  /* 0x0000000a0f3d723e */ /* 0x000fe200000010ff */
[----:B------:R1:W-:Y:S01]  /*7e50*/  STS.128 [R84+0x2000], R52 ;  /* 0x0020003454007388 */ /* 0x0003e20000000c00 */
[----:B------:R-:W-:Y:S01]  /*7e60*/  FFMA R13, R41, R42, R13 ;  /* 0x0000002a290d7223 */ /* 0x000fe2000000000d */
[----:B------:R-:W-:Y:S01]  /*7e70*/  LOP3.LUT R42, R64, 0xffff0000, RZ, 0xc0, !PT ;  /* 0xffff0000402a7812 */ /* 0x000fe200078ec0ff */
[C---:B------:R-:W-:Y:S01]  /*7e80*/  FMUL R19, R38.reuse, R19 ;  /* 0x0000001326137220 */ /* 0x040fe20000400000 */
[C---:B------:R-:W-:Y:S01]  /*7e90*/  FMUL R16, R38.reuse, R20 ;  /* 0x0000001426107220 */ /* 0x040fe20000400000 */
[C---:B------:R-:W-:Y:S01]  /*7ea0*/  FMUL R17, R38.reuse, R21 ;  /* 0x0000001526117220 */ /* 0x040fe20000400000 */
[----:B------:R-:W-:Y:S01]  /*7eb0*/  F2FP.BF16.F32.PACK_AB R62, R13, R12 ;  /* 0x0000000c0d3e723e */ /* 0x000fe200000010ff */
[----:B------:R-:W-:Y:S01]  /*7ec0*/  FFMA R14, R41, R45, R14 ;  /* 0x0000002d290e7223 */ /* 0x000fe2000000000e */
[----:B------:R-:W-:Y:S01]  /*7ed0*/  SHF.L.U32 R45, R65, 0x10, RZ ;  /* 0x00000010412d7819 */ /* 0x000fe200000006ff */
[----:B------:R-:W-:Y:S01]  /*7ee0*/  FFMA R19, R41, R40, R19 ;  /* 0x0000002829137223 */ /* 0x000fe20000000013 */
[----:B------:R-:W-:Y:S01]  /*7ef0*/  LOP3.LUT R40, R65, 0xffff0000, RZ, 0xc0, !PT ;  /* 0xffff000041287812 */ /* 0x000fe200078ec0ff */
[----:B------:R-:W-:Y:S01]  /*7f00*/  FFMA R16, R41, R43, R16 ;  /* 0x0000002b29107223 */ /* 0x000fe20000000010 */
[----:B------:R-:W-:Y:S01]  /*7f10*/  SHF.L.U32 R43, R67, 0x10, RZ ;  /* 0x00000010432b7819 */ /* 0x000fe200000006ff */
[C---:B------:R-:W-:Y:S01]  /*7f20*/  FMUL R18, R38.reuse, R22 ;  /* 0x0000001626127220 */ /* 0x040fe20000400000 */
[----:B------:R-:W-:Y:S01]  /*7f30*/  F2FP.BF16.F32.PACK_AB R63, R19, R14 ;  /* 0x0000000e133f723e */ /* 0x000fe200000010ff */
[C---:B------:R-:W-:Y:S01]  /*7f40*/  FFMA R17, R41.reuse, R42, R17 ;  /* 0x0000002a29117223 */ /* 0x040fe20000000011 */
[----:B------:R-:W-:Y:S01]  /*7f50*/  FMUL R23, R38, R23 ;  /* 0x0000001726177220 */ /* 0x000fe20000400000 */
[----:B------:R-:W-:Y:S01]  /*7f60*/  SHF.L.U32 R42, R66, 0x10, RZ ;  /* 0x00000010422a7819 */ /* 0x000fe200000006ff */
[----:B------:R-:W-:Y:S01]  /*7f70*/  FMUL R20, R38, R24 ;  /* 0x0000001826147220 */ /* 0x000fe20000400000 */
[----:B------:R3:W-:Y:S01]  /*7f80*/  STS.128 [R100+0x2010], R60 ;  /* 0x0020103c64007388 */ /* 0x0007e20000000c00 */
[----:B------:R-:W-:Y:S01]  /*7f90*/  FFMA R18, R41, R45, R18 ;  /* 0x0000002d29127223 */ /* 0x000fe20000000012 */
[----:B------:R-:W-:Y:S01]  /*7fa0*/  SHF.L.U32 R45, R75, 0x10, RZ ;  /* 0x000000104b2d7819 */ /* 0x000fe200000006ff */
[C---:B------:R-:W-:Y:S01]  /*7fb0*/  FFMA R23, R41.reuse, R40, R23 ;  /* 0x0000002829177223 */ /* 0x040fe20000000017 */
[----:B------:R-:W-:Y:S01]  /*7fc0*/  LOP3.LUT R40, R66, 0xffff0000, RZ, 0xc0, !PT ;  /* 0xffff000042287812 */ /* 0x000fe200078ec0ff */
[----:B------:R-:W-:Y:S01]  /*7fd0*/  FFMA R20, R41, R42, R20 ;  /* 0x0000002a29147223 */ /* 0x000fe20000000014 */
[----:B------:R-:W-:Y:S01]  /*7fe0*/  LOP3.LUT R42, R67, 0xffff0000, RZ, 0xc0, !PT ;  /* 0xffff0000432a7812 */ /* 0x000fe200078ec0ff */
[C---:B------:R-:W-:Y:S01]  /*7ff0*/  FMUL R21, R38.reuse, R25 ;  /* 0x0000001926157220 */ /* 0x040fe20000400000 */
[C---:B------:R-:W-:Y:S01]  /*8000*/  FMUL R22, R38.reuse, R26 ;  /* 0x0000001a26167220 */ /* 0x040fe20000400000 */
[C---:B------:R-:W-:Y:S01]  /*8010*/  FMUL R27, R38.reuse, R27 ;  /* 0x0000001b261b7220 */ /* 0x040fe20000400000 */
[----:B------:R-:W-:Y:S01]  /*8020*/  FMUL R24, R38, R28 ;  /* 0x0000001c26187220 */ /* 0x000fe20000400000 */
[C---:B------:R-:W-:Y:S01]  /*8030*/  FFMA R21, R41.reuse, R40, R21 ;  /* 0x0000002829157223 */ /* 0x040fe20000000015 */
[C---:B------:R-:W-:Y:S01]  /*8040*/  FFMA R22, R41.reuse, R43, R22 ;  /* 0x0000002b29167223 */ /* 0x040fe20000000016 */
[----:B------:R-:W-:Y:S01]  /*8050*/  FFMA R27, R41, R42, R27 ;  /* 0x0000002a291b7223 */ /* 0x000fe2000000001b */
[----:B------:R-:W-:Y:S01]  /*8060*/  SHF.L.U32 R40, R72, 0x10, RZ ;  /* 0x0000001048287819 */ /* 0x000fe200000006ff */
[----:B------:R-:W-:Y:S01]  /*8070*/  FMUL R25, R38, R29 ;  /* 0x0000001d26197220 */ /* 0x000fe20000400000 */
[----:B------:R-:W-:Y:S01]  /*8080*/  LOP3.LUT R42, R72, 0xffff0000, RZ, 0xc0, !PT ;  /* 0xffff0000482a7812 */ /* 0x000fe200078ec0ff */
[C---:B------:R-:W-:Y:S01]  /*8090*/  FMUL R26, R38.reuse, R30 ;  /* 0x0000001e261a7220 */ /* 0x040fe20000400000 */
[----:B------:R-:W-:Y:S01]  /*80a0*/  SHF.L.U32 R43, R73, 0x10, RZ ;  /* 0x00000010492b7819 */ /* 0x000fe200000006ff */
[----:B------:R-:W-:Y:S01]  /*80b0*/  FFMA R24, R41, R40, R24 ;  /* 0x0000002829187223 */ /* 0x000fe20000000018 */
[----:B------:R-:W-:Y:S01]  /*80c0*/  LOP3.LUT R40, R73, 0xffff0000, RZ, 0xc0, !PT ;  /* 0xffff000049287812 */ /* 0x000fe200078ec0ff */
[C---:B------:R-:W-:Y:S01]  /*80d0*/  FFMA R25, R41.reuse, R42, R25 ;  /* 0x0000002a29197223 */ /* 0x040fe20000000019 */
[----:B------:R-:W-:Y:S01]  /*80e0*/  FMUL R31, R38, R31 ;  /* 0x0000001f261f7220 */ /* 0x000fe20000400000 */
[C---:B------:R-:W-:Y:S01]  /*80f0*/  FFMA R26, R41.reuse, R43, R26 ;  /* 0x0000002b291a7223 */ /* 0x040fe2000000001a */
[----:B------:R-:W-:Y:S01]  /*8100*/  SHF.L.U32 R43, R74, 0x10, RZ ;  /* 0x000000104a2b7819 */ /* 0x000fe200000006ff */
[----:B------:R-:W-:Y:S01]  /*8110*/  FMUL R28, R38, R32 ;  /* 0x00000020261c7220 */ /* 0x000fe20000400000 */
[----:B------:R-:W-:Y:S01]  /*8120*/  LOP3.LUT R42, R74, 0xffff0000, RZ, 0xc0, !PT ;  /* 0xffff00004a2a7812 */ /* 0x000fe200078ec0ff */
[C---:B------:R-:W-:Y:S01]  /*8130*/  FMUL R29, R38.reuse, R33 ;  /* 0x00000021261d7220 */ /* 0x040fe20000400000 */
[C---:B------:R-:W-:Y:S01]  /*8140*/  FMUL R30, R38.reuse, R34 ;  /* 0x00000022261e7220 */ /* 0x040fe20000400000 */
[----:B------:R-:W-:Y:S01]  /*8150*/  FFMA R31, R41, R40, R31 ;  /* 0x00000028291f7223 */ /* 0x000fe2000000001f */
[----:B------:R-:W-:Y:S01]  /*8160*/  FMUL R35, R38, R35 ;  /* 0x0000002326237220 */ /* 0x000fe20000400000 */
[----:B-1----:R-:W-:Y:S01]  /*8170*/  F2FP.BF16.F32.PACK_AB R52, R17, R16 ;  /* 0x000000101134723e */ /* 0x002fe200000010ff */
[----:B------:R-:W-:Y:S01]  /*8180*/  FFMA R28, R41, R43, R28 ;  /* 0x0000002b291c7223 */ /* 0x000fe2000000001c */
[----:B------:R-:W-:Y:S01]  /*8190*/  F2FP.BF16.F32.PACK_AB R53, R23, R18 ;  /* 0x000000121735723e */ /* 0x000fe200000010ff */
[----:B------:R-:W-:Y:S01]  /*81a0*/  FFMA R29, R41, R42, R29 ;  /* 0x0000002a291d7223 */ /* 0x000fe2000000001d */
[----:B------:R-:W-:Y:S01]  /*81b0*/  F2FP.BF16.F32.PACK_AB R54, R21, R20 ;  /* 0x000000141536723e */ /* 0x000fe200000010ff */
[----:B------:R-:W-:Y:S01]  /*81c0*/  FFMA R30, R41, R45, R30 ;  /* 0x0000002d291e7223 */ /* 0x000fe2000000001e */
[----:B------:R-:W-:Y:S01]  /*81d0*/  F2FP.BF16.F32.PACK_AB R55, R27, R22 ;  /* 0x000000161b37723e */ /* 0x000fe200000010ff */
[----:B------:R-:W-:Y:S01]  /*81e0*/  FFMA R35, R41, R44, R35 ;  /* 0x0000002c29237223 */ /* 0x000fe20000000023 */
[----:B------:R-:W-:Y:S02]  /*81f0*/  F2FP.BF16.F32.PACK_AB R108, R25, R24 ;  /* 0x00000018196c723e */ /* 0x000fe400000010ff */
[----:B------:R-:W-:Y:S01]  /*8200*/  F2FP.BF16.F32.PACK_AB R109, R31, R26 ;  /* 0x0000001a1f6d723e */ /* 0x000fe200000010ff */
[----:B------:R3:W-:Y:S01]  /*8210*/  STS.128 [R98+0x2020], R52 ;  /* 0x0020203462007388 */ /* 0x0007e20000000c00 */
        /* <DEDUP_REMOVED lines=8> */
[----:B-1----:R-:W1:Y:S02]  /*82a0*/  FENCE.VIEW.ASYNC.S ;  /* 0x00000000000073c6 */ /* 0x002e640000000000 */
[----:B-1----:R-:W-:Y:S06]  /*82b0*/  BAR.SYNC.DEFER_BLOCKING 0x1, 0x80 ;  /* 0x0042000000007b1d */ /* 0x002fec0000010000 */
[----:B------:R-:W-:Y:S05]  /*82c0*/  @P0 BRA `(.L_x_123) ;  /* 0x00000000002c0947 */ /* 0x000fea0003800000 */
[----:B------:R-:W1:Y:S01]  /*82d0*/  LDCU.64 UR6, c[0x0][0x348] ;  /* 0x00006900ff0677ac */ /* 0x000e620008000a00 */
[----:B------:R-:W-:Y:S02]  /*82e0*/  R2UR UR10, R102 ;  /* 0x00000000660a72ca */ /* 0x000fe400000e0000 */
[----:B------:R-:W-:Y:S01]  /*82f0*/  R2UR UR11, R99 ;  /* 0x00000000630b72ca */ /* 0x000fe200000e0000 */
[----:B------:R-:W-:Y:S01]  /*8300*/  UIADD3 UR9, UPT, UPT, UR41, 0x20, URZ ;  /* 0x0000002029097890 */ /* 0x000fe2000fffe0ff */
[----:B------:R-:W-:Y:S01]  /*8310*/  R2UR UR12, R101 ;  /* 0x00000000650c72ca */ /* 0x000fe200000e0000 */
[----:B------:R-:W-:Y:S02]  /*8320*/  UIADD3 UR8, UPT, UPT, UR49, 0x2200, URZ ;  /* 0x0000220031087890 */ /* 0x000fe4000fffe0ff */
[----:B-1----:R-:W-:Y:S04]  /*8330*/  UIADD3 UR4, UP0, UPT, UR6, 0x680, URZ ;  /* 0x0000068006047890 */ /* 0x002fe8000ff1e0ff */
[----:B------:R-:W-:Y:S09]  /*8340*/  UIADD3.X UR5, UPT, UPT, URZ, UR7, URZ, UP0, !UPT ;  /* 0x00000007ff057290 */ /* 0x000ff200087fe4ff */
[----:B------:R1:W-:Y:S01]  /*8350*/  UTMASTG.4D.IM2COL [UR8], [UR4] ;  /* 0x00000008040073b5 */ /* 0x0003e20008058000 */
[----:B------:R0:W-:Y:S01]  /*8360*/  UTMACMDFLUSH ;  /* 0x00000000000079b7 */ /* 0x0001e20000000000 */
[----:B-1----:R-:W-:Y:S04]  /*8370*/  DEPBAR.LE SB0, 0x1 ;  /* 0x000080400000791a */ /* 0x002fe80000000000 */
.L_x_123:
[----:B------:R-:W-:Y:S05]  /*8380*/  BSYNC.RECONVERGENT B0 ;  /* 0x0000000000007941 */ /* 0x000fea0003800200 */
.L_x_122:
[----:B------:R-:W-:Y:S01]  /*8390*/  BAR.SYNC.DEFER_BLOCKING 0x1, 0x80 ;  /* 0x0042000000007b1d */ /* 0x000fe20000010000 */
[----:B------:R-:W-:Y:S04]  /*83a0*/  UIADD3 UR4, UPT, UPT, UR50, 0x1, URZ ;  /* 0x0000000132047890 */ /* 0x000fe8000fffe0ff */
[----:B------:R-:W-:Y:S04]  /*83b0*/  UISETP.NE.AND UP0, UPT, UR4, 0x4, UPT ;  /* 0x000000040400788c */ /* 0x000fe8000bf05270 */
[----:B------:R-:W-:Y:S01]  /*83c0*/  USEL UR40, UR4, URZ, UP0 ;  /* 0x000000ff04287287 */ /* 0x000fe20008000000 */
[----:B------:R1:W-:Y:S01]  /*83d0*/  @P6 SYNCS.ARRIVE.TRANS64.RED.A1T0 RZ, [R112+URZ], RZ ;  /* 0x000000ff70ff69a7 */ /* 0x0003e200081004ff */
[----:B------:R-:W-:Y:S01]  /*83e0*/  BSSY B1, `(.L_x_124) ;  /* 0x0000017000017945 */ /* 0x000fe20003800000 */
[----:B------:R-:W4:Y:S02]  /*83f0*/  @P6 SYNCS.PHASECHK.TRANS64.TRYWAIT P0, [R70+URZ+0x80], R69 ;  /* 0x00008045460065a7 */ /* 0x000f2400080011ff */
[----:B----4-:R-:W-:Y:S01]  /*8400*/  @P6 SEL R46, RZ, 0x1, !P0 ;  /* 0x00000001ff2e6807 */ /* 0x010fe20004000000 */
[----:B-1----:R-:W-:Y:S06]  /*8410*/  @!P6 BRA `(.L_x_125) ;  /* 0x00000000004ce947 */ /* 0x002fec0003800000 */
        /* <DEDUP_REMOVED lines=9> */
[----:B------:R-:W-:Y:S04]  /*84b0*/  SHF.L.U32 R5, R83, 0x1f, RZ ;  /* 0x0000001f53057819 */ /* 0x000fe800000006ff */
[----:B------:R-:W1:Y:S02]  /*84c0*/  SYNCS.PHASECHK.TRANS64.TRYWAIT P0, [R70+URZ+0x80], R5 ;  /* 0x00008005460075a7 */ /* 0x000e6400080011ff */
[----:B-1----:R-:W-:Y:S05]  /*84d0*/  @!P0 BRA `(.L_x_128) ;  /* 0x0000002400c08947 */ /* 0x002fea0003800000 */
.L_x_127:
[----:B------:R-:W-:Y:S05]  /*84e0*/  BSYNC B0 ;  /* 0x0000000000007941 */ /* 0x000fea0003800000 */
.L_x_126:
[----:B------:R-:W-:Y:S02]  /*84f0*/  ISETP.NE.AND P0, PT, R68, RZ, PT ;  /* 0x000000ff4400720c */ /* 0x000fe40003f05270 */
[----:B------:R-:W-:Y:S11]  /*8500*/  IADD3 R47, PT, PT, R47, 0x1, RZ ;  /* 0x000000012f2f7810 */ /* 0x000ff60007ffe0ff */
[----:B------:R4:W1:Y:S04]  /*8510*/  @P0 LDS.128 R48, [R4] ;  /* 0x0000000004300984 */ /* 0x0008680000000c00 */
[----:B------:R4:W1:Y:S04]  /*8520*/  @P0 LDS.128 R56, [R3+0x10] ;  /* 0x0000100003380984 */ /* 0x0008680000000c00 */
[----:B------:R4:W1:Y:S04]  /*8530*/  @P0 LDS.128 R64, [R2+0x20] ;  /* 0x0000200002400984 */ /* 0x0008680000000c00 */
[----:B------:R4:W1:Y:S02]  /*8540*/  @P0 LDS.128 R72, [R0+0x30] ;  /* 0x0000300000480984 */ /* 0x0008640000000c00 */
.L_x_125:
[----:B------:R-:W-:Y:S05]  /*8550*/  BSYNC B1 ;  /* 0x0000000000017941 */ /* 0x000fea0003800000 */
.L_x_124:
[----:B----4-:R-:W-:Y:S05]  /*8560*/  VIADD R3, R39, 0x40 ;  /* 0x0000004027037836 */ /* 0x010fea0000000000 */
[----:B------:R-:W-:Y:S04]  /*8570*/  SHF.R.U32.HI R3, RZ, 0x15, R3 ;  /* 0x00000015ff037819 */ /* 0x000fe80000011603 */
[----:B------:R-:W-:Y:S11]  /*8580*/  LOP3.LUT P0, RZ, R3, 0x3, R88, 0x48, !PT ;  /* 0x0000000303ff7812 */ /* 0x000ff60007804858 */
[----:B------:R-:W-:Y:S02]  /*8590*/  @!UPT UIADD3 URZ, UPT, UPT, URZ, URZ, URZ ;  /* 0x000000fffffff290 */ /* 0x000fe4000fffe0ff */
[----:B------:R-:W-:Y:S05]  /*85a0*/  @!P0 BRA `(.L_x_129) ;  /* 0x0000000000408947 */ /* 0x000fea0003800000 */
[----:B------:R-:W1:Y:S01]  /*85b0*/  LDCU.64 UR8, c[0x4][0x70] ;  /* 0x01000e00ff0877ac */ /* 0x000e620008000a00 */
[----:B------:R-:W-:Y:S01]  /*85c0*/  MOV R3, 0x0 ;  /* 0x0000000000037802 */ /* 0x000fe20000000f00 */
[----:B------:R-:W-:Y:S02]  /*85d0*/  HFMA2 R12, -RZ, RZ, 0, 5.9604644775390625e-08 ;  /* 0x00000001ff0c7431 */ /* 0x000fe400000001ff */
[----:B------:R-:W-:Y:S02]  /*85e0*/  IMAD.MOV.U32 R8, RZ, RZ, 0x192 ;  /* 0x00000192ff087424 */ /* 0x000fe400078e00ff */
[----:B------:R-:W-:Y:S01]  /*85f0*/  IMAD.MOV.U32 R13, RZ, RZ, RZ ;  /* 0x000000ffff0d7224 */ /* 0x000fe200078e00ff */
[----:B------:R-:W4:Y:S01]  /*8600*/  LDCU.64 UR6, c[0x4][0x78] ;  /* 0x01000f00ff0677ac */ /* 0x000f220008000a00 */
[----:B------:R-:W2:Y:S01]  /*8610*/  LDC.64 R2, c[0x4][R3] ;  /* 0x0100000003027b82 */ /* 0x000ea20000000a00 */
[----:B------:R-:W5:Y:S01]  /*8620*/  LDCU.64 UR4, c[0x4][0x10] ;  /* 0x01000200ff0477ac */ /* 0x000f620008000a00 */
[----:B-1----:R-:W-:Y:S01]  /*8630*/  MOV R5, UR9 ;  /* 0x0000000900057c02 */ /* 0x002fe20008000f00 */
[----:B------:R-:W-:Y:S01]  /*8640*/  IMAD.U32 R4, RZ, RZ, UR8 ;  /* 0x00000008ff047e24 */ /* 0x000fe2000f8e00ff */
[----:B----4-:R-:W-:Y:S01]  /*8650*/  MOV R7, UR7 ;  /* 0x0000000700077c02 */ /* 0x010fe20008000f00 */
[----:B------:R-:W-:Y:S01]  /*8660*/  IMAD.U32 R6, RZ, RZ, UR6 ;  /* 0x00000006ff067e24 */ /* 0x000fe2000f8e00ff */
[----:B-----5:R-:W-:Y:S01]  /*8670*/  MOV R11, UR5 ;  /* 0x00000005000b7c02 */ /* 0x020fe20008000f00 */
[----:B------:R-:W-:Y:S02]  /*8680*/  IMAD.U32 R10, RZ, RZ, UR4 ;  /* 0x00000004ff0a7e24 */ /* 0x000fe4000f8e00ff */
[----:B------:R-:W-:Y:S07]  /*8690*/  LEPC R20, `(.L_x_129) ;  /* 0x000000001014794e */ /* 0x000fee0000000000 */
[----:B--23--:R-:W-:Y:S05]  /*86a0*/  CALL.ABS.NOINC R2 ;  /* 0x0000000002007343 */ /* 0x00cfea0003c00000 */
.L_x_129:
[C---:B-1----:R-:W-:Y:S01]  /*86b0*/  SHF.L.U32 R40, R48.reuse, 0x10, RZ ;  /* 0x0000001030287819 */ /* 0x042fe200000006ff */
[----:B------:R-:W-:Y:S05]  /*86c0*/  WARPSYNC.ALL ;  /* 0x0000000000007948 */ /* 0x000fea0003800000 */
[----:B------:R-:W-:Y:S01]  /*86d0*/  R2UR UR4, R39 ;  /* 0x00000000270472ca */ /* 0x000fe200000e0000 */
[----:B------:R-:W-:Y:S01]  /*86e0*/  BSSY.RECONVERGENT B0, `(.L_x_130) ;  /* 0x0000090000007945 */ /* 0x000fe20003800200 */
[----:B------:R-:W-:Y:S02]  /*86f0*/  LOP3.LUT R43, R48, 0xffff0000, RZ, 0xc0, !PT ;  /* 0xffff0000302b7812 */ /* 0x000fe400078ec0ff */
[----:B------:R-:W-:Y:S02]  /*8700*/  SHF.L.U32 R42, R49, 0x10, RZ ;  /* 0x00000010312a7819 */ /* 0x000fe400000006ff */
[C---:B------:R-:W-:Y:S02]  /*8710*/  SHF.L.U32 R45, R51.reuse, 0x10, RZ ;  /* 0x00000010332d7819 */ /* 0x040fe400000006ff */
[----:B------:R-:W-:Y:S02]  /*8720*/  LOP3.LUT R44, R51, 0xffff0000, RZ, 0xc0, !PT ;  /* 0xffff0000332c7812 */ /* 0x000fe400078ec0ff */
[----:B------:R-:W-:Y:S02]  /*8730*/  ISETP.NE.AND P6, PT, R104, RZ, PT ;  /* 0x000000ff6800720c */ /* 0x000fe40003fc5270 */
[----:B------:R-:W-:Y:S01]  /*8740*/  ISETP.NE.AND P0, PT, R86, RZ, PT ;  /* 0x000000ff5600720c */ /* 0x000fe20003f05270 */
[----:B------:R-:W1:Y:S01]  /*8750*/  LDTM.x32 R4, tmem[UR4+0x40] ;  /* 0x00004004000479ee */ /* 0x000e6200082c0000 */
[----:B------:R-:W-:Y:S09]  /*8760*/  MOV R69, UR40 ;  /* 0x0000002800457c02 */ /* 0x000ff20008000f00 */
[----:B------:R-:W-:Y:S02]  /*8770*/  @P6 LEA R69, R69, UR49, 0x3 ;  /* 0x0000003145456c11 */ /* 0x000fe4000f8e18ff */
[----:B------:R-:W-:Y:S02]  /*8780*/  @P6 SHF.L.U32 R112, R83, 0x1f, RZ ;  /* 0x0000001f53706819 */ /* 0x000fe400000006ff */
[----:B------:R-:W-:Y:S02]  /*8790*/  @P6 IADD3 R70, PT, PT, R69, 0xa0, RZ ;  /* 0x000000a045466810 */ /* 0x000fe40007ffe0ff */
[----:B------:R-:W-:Y:S02]  /*87a0*/  LEA R69, R47, UR49, 0x3 ;  /* 0x000000312f457c11 */ /* 0x000fe4000f8e18ff */
[----:B------:R-:W-:Y:S01]  /*87b0*/  @P6 PRMT R70, R107, 0x654, R70 ;  /* 0x000006546b466816 */ /* 0x000fe20000000046 */
[C---:B-1----:R-:W-:Y:S01]  /*87c0*/  FMUL R0, R38.reuse, R4 ;  /* 0x0000000426007220 */ /* 0x042fe20000400000 */
[C---:B------:R-:W-:Y:S01]  /*87d0*/  FMUL R2, R38.reuse, R5 ;  /* 0x0000000526027220 */ /* 0x040fe20000400000 */
[C---:B------:R-:W-:Y:S01]  /*87e0*/  FMUL R3, R38.reuse, R6 ;  /* 0x0000000626037220 */ /* 0x040fe20000400000 */
[----:B------:R-:W-:Y:S01]  /*87f0*/  FMUL R7, R38, R7 ;  /* 0x0000000726077220 */ /* 0x000fe20000400000 */
[----:B------:R-:W-:Y:S01]  /*8800*/  FFMA R0, R41, R40, R0 ;  /* 0x0000002829007223 */ /* 0x000fe20000000000 */
[----:B------:R-:W-:Y:S01]  /*8810*/  LOP3.LUT R40, R49, 0xffff0000, RZ, 0xc0, !PT ;  /* 0xffff000031287812 */ /* 0x000fe200078ec0ff */
[C---:B------:R-:W-:Y:S01]  /*8820*/  FFMA R2, R41.reuse, R43, R2 ;  /* 0x0000002b29027223 */ /* 0x040fe20000000002 */
[C---:B------:R-:W-:Y:S01]  /*8830*/  SHF.L.U32 R43, R50.reuse, 0x10, RZ ;  /* 0x00000010322b7819 */ /* 0x040fe200000006ff */
[C---:B------:R-:W-:Y:S01]  /*8840*/  FFMA R3, R41.reuse, R42, R3 ;  /* 0x0000002a29037223 */ /* 0x040fe20000000003 */
[----:B------:R-:W-:Y:S01]  /*8850*/  LOP3.LUT R42, R50, 0xffff0000, RZ, 0xc0, !PT ;  /* 0xffff0000322a7812 */ /* 0x000fe200078ec0ff */
[----:B------:R-:W-:Y:S01]  /*8860*/  FMUL R4, R38, R8 ;  /* 0x0000000826047220 */ /* 0x000fe20000400000 */
[----:B---3--:R-:W-:Y:S01]  /*8870*/  F2FP.BF16.F32.PACK_AB R60, R2, R0 ;  /* 0x00000000023c723e */ /* 0x008fe200000010ff */
[----:B------:R-:W-:Y:S01]  /*8880*/  FMUL R5, R38, R9 ;  /* 0x0000000926057220 */ /* 0x000fe20000400000 */
[C---:B------:R-:W-:Y:S01]  /*8890*/  FFMA R7, R41.reuse, R40, R7 ;  /* 0x0000002829077223 */ /* 0x040fe20000000007 */
[----:B------:R-:W-:Y:S01]  /*88a0*/  SHF.L.U32 R40, R56, 0x10, RZ ;  /* 0x0000001038287819 */ /* 0x000fe200000006ff */
[C---:B------:R-:W-:Y:S01]  /*88b0*/  FMUL R6, R38.reuse, R10 ;  /* 0x0000000a26067220 */ /* 0x040fe20000400000 */
[C---:B------:R-:W-:Y:S01]  /*88c0*/  FMUL R11, R38.reuse, R11 ;  /* 0x0000000b260b7220 */ /* 0x040fe20000400000 */
[----:B------:R-:W-:Y:S01]  /*88d0*/  FFMA R4, R41, R43, R4 ;  /* 0x0000002b29047223 */ /* 0x000fe20000000004 */
[----:B------:R-:W-:Y:S01]  /*88e0*/  SHF.L.U32 R43, R57, 0x10, RZ ;  /* 0x00000010392b7819 */ /* 0x000fe200000006ff */
[----:B------:R-:W-:Y:S01]  /*88f0*/  FMUL R8, R38, R12 ;  /* 0x0000000c26087220 */ /* 0x000fe20000400000 */
[----:B------:R-:W-:Y:S01]  /*8900*/  F2FP.BF16.F32.PACK_AB R61, R7, R3 ;  /* 0x00000003073d723e */ /* 0x000fe200000010ff */
[C---:B------:R-:W-:Y:S01]  /*8910*/  FFMA R5, R41.reuse, R42, R5 ;  /* 0x0000002a29057223 */ /* 0x040fe20000000005 */
[----:B------:R-:W-:Y:S01]  /*8920*/  LOP3.LUT R42, R56, 0xffff0000, RZ, 0xc0, !PT ;  /* 0xffff0000382a7812 */ /* 0x000fe200078ec0ff */
[----:B------:R-:W-:Y:S01]  /*8930*/  FFMA R6, R41, R45, R6 ;  /* 0x0000002d29067223 */ /* 0x000fe20000000006 */
[----:B------:R-:W-:Y:S01]  /*8940*/  SHF.L.U32 R45, R65, 0x10, RZ ;  /* 0x00000010412d7819 */ /* 0x000fe200000006ff */
[----:B------:R-:W-:Y:S01]  /*8950*/  FFMA R11, R41, R44, R11 ;  /* 0x0000002c290b7223 */ /* 0x000fe2000000000b */
[----:B------:R-:W-:Y:S01]  /*8960*/  F2FP.BF16.F32.PACK_AB R62, R5, R4 ;  /* 0x00000004053e723e */ /* 0x000fe200000010ff */
[----:B------:R-:W-:Y:S01]  /*8970*/  FFMA R8, R41, R40, R8 ;  /* 0x0000002829087223 */ /* 0x000fe20000000008 */
[----:B------:R-:W-:Y:S01]  /*8980*/  LOP3.LUT R40, R57, 0xffff0000, RZ, 0xc0, !PT ;  /* 0xffff000039287812 */ /* 0x000fe200078ec0ff */
[C---:B------:R-:W-:Y:S01]  /*8990*/  FMUL R9, R38.reuse, R13 ;  /* 0x0000000d26097220 */ /* 0x040fe20000400000 */
[----:B------:R-:W-:Y:S01]  /*89a0*/  F2FP.BF16.F32.PACK_AB R63, R11, R6 ;  /* 0x000000060b3f723e */ /* 0x000fe200000010ff */
[C---:B------:R-:W-:Y:S01]  /*89b0*/  FMUL R10, R38.reuse, R14 ;  /* 0x0000000e260a7220 */ /* 0x040fe20000400000 */
[----:B------:R-:W-:Y:S01]  /*89c0*/  LOP3.LUT R44, R75, 0xffff0000, RZ, 0xc0, !PT ;  /* 0xffff00004b2c7812 */ /* 0x000fe200078ec0ff */
[----:B------:R-:W-:Y:S01]  /*89d0*/  FMUL R15, R38, R15 ;  /* 0x0000000f260f7220 */ /* 0x000fe20000400000 */
        /* <DEDUP_REMOVED lines=8> */
[----:B------:R-:W-:Y:S01]  /*8a60*/  FMUL R13, R38, R17 ;  /* 0x00000011260d7220 */ /* 0x000fe20000400000 */
[----:B------:R-:W-:Y:S01]  /*8a70*/  F2FP.BF16.F32.PACK_AB R53, R15, R10 ;  /* 0x0000000a0f35723e */ /* 0x000fe200000010ff */
[C---:B------:R-:W-:Y:S01]  /*8a80*/  FFMA R12, R41.reuse, R42, R12 ;  /* 0x0000002a290c7223 */ /* 0x040fe2000000000c */
[----:B------:R-:W-:Y:S01]  /*8a90*/  LOP3.LUT R42, R64, 0xffff0000, RZ, 0xc0, !PT ;  /* 0xffff0000402a7812 */ /* 0x000fe200078ec0ff */
[C---:B------:R-:W-:Y:S01]  /*8aa0*/  FMUL R14, R38.reuse, R18 ;  /* 0x00000012260e7220 */ /* 0x040fe20000400000 */
[----:B------:R-:W-:Y:S01]  /*8ab0*/  FFMA R13, R41, R40, R13 ;  /* 0x00000028290d7223 */ /* 0x000fe2000000000d */
[----:B------:R-:W-:Y:S01]  /*8ac0*/  LOP3.LUT R40, R59, 0xffff0000, RZ, 0xc0, !PT ;  /* 0xffff00003b287812 */ /* 0x000fe200078ec0ff */
[----:B------:R1:W-:Y:S01]  /*8ad0*/  STS.128 [R84+0x4000], R60 ;  /* 0x0040003c54007388 */ /* 0x0003e20000000c00 */
        /* <DEDUP_REMOVED lines=13> */
[C---:B------:R-:W-:Y:S01]  /*8bb0*/  FFMA R17, R41.reuse, R42, R17 ;  /* 0x0000002a29117223 */ /* 0x040fe20000000011 */
[----:B------:R-:W-:Y:S01]  /*8bc0*/  FFMA R18, R41, R45, R18 ;  /* 0x0000002d29127223 */ /* 0x000fe20000000012 */
[----:B------:R3:W-:Y:S01]  /*8bd0*/  STS.128 [R100+0x4010], R52 ;  /* 0x0040103464007388 */ /* 0x0007e20000000c00 */
[----:B------:R-:W-:Y:S01]  /*8be0*/  SHF.L.U32 R45, R67, 0x10, RZ ;  /* 0x00000010432d7819 */ /* 0x000fe200000006ff */
[----:B------:R-:W-:Y:S01]  /*8bf0*/  FFMA R23, R41, R40, R23 ;  /* 0x0000002829177223 */ /* 0x000fe20000000017 */
[----:B------:R-:W-:Y:S01]  /*8c00*/  LOP3.LUT R40, R66, 0xffff0000, RZ, 0xc0, !PT ;  /* 0xffff000042287812 */ /* 0x000fe200078ec0ff */
[C---:B------:R-:W-:Y:S01]  /*8c10*/  FMUL R20, R38.reuse, R24 ;  /* 0x0000001826147220 */ /* 0x040fe20000400000 */
[----:B------:R-:W-:Y:S01]  /*8c20*/  LOP3.LUT R42, R67, 0xffff0000, RZ, 0xc0, !PT ;  /* 0xffff0000432a7812 */ /* 0x000fe200078ec0ff */
[C---:B------:R-:W-:Y:S01]  /*8c30*/  FMUL R21, R38.reuse, R25 ;  /* 0x0000001926157220 */ /* 0x040fe20000400000 */
[C---:B------:R-:W-:Y:S01]  /*8c40*/  FMUL R22, R38.reuse, R26 ;  /* 0x0000001a26167220 */ /* 0x040fe20000400000 */
[----:B------:R-:W-:Y:S01]  /*8c50*/  FMUL R27, R38, R27 ;  /* 0x0000001b261b7220 */ /* 0x000fe20000400000 */
[----:B------:R-:W-:Y:S01]  /*8c60*/  FFMA R20, R41, R43, R20 ;  /* 0x0000002b29147223 */ /* 0x000fe20000000014 */
[----:B------:R-:W-:Y:S01]  /*8c70*/  SHF.L.U32 R43, R73, 0x10, RZ ;  /* 0x00000010492b7819 */ /* 0x000fe200000006ff */
[C---:B------:R-:W-:Y:S01]  /*8c80*/  FFMA R21, R41.reuse, R40, R21 ;  /* 0x0000002829157223 */ /* 0x040fe20000000015 */
[C---:B------:R-:W-:Y:S01]  /*8c90*/  FFMA R22, R41.reuse, R45, R22 ;  /* 0x0000002d29167223 */ /* 0x040fe20000000016 */
[C---:B------:R-:W-:Y:S01]  /*8ca0*/  FFMA R27, R41.reuse, R42, R27 ;  /* 0x0000002a291b7223 */ /* 0x040fe2000000001b */
[----:B------:R-:W-:Y:S01]  /*8cb0*/  SHF.L.U32 R40, R72, 0x10, RZ ;  /* 0x0000001048287819 */ /* 0x000fe200000006ff */
[----:B------:R-:W-:Y:S01]  /*8cc0*/  FMUL R24, R38, R28 ;  /* 0x0000001c26187220 */ /* 0x000fe20000400000 */
[----:B------:R-:W-:Y:S01]  /*8cd0*/  LOP3.LUT R42, R72, 0xffff0000, RZ, 0xc0, !PT ;  /* 0xffff0000482a7812 */ /* 0x000fe200078ec0ff */
[C---:B------:R-:W-:Y:S01]  /*8ce0*/  FMUL R25, R38.reuse, R29 ;  /* 0x0000001d26197220 */ /* 0x040fe20000400000 */
[C---:B------:R-:W-:Y:S01]  /*8cf0*/  FMUL R26, R38.reuse, R30 ;  /* 0x0000001e261a7220 */ /* 0x040fe20000400000 */
[----:B------:R-:W-:Y:S01]  /*8d00*/  FFMA R24, R41, R40, R24 ;  /* 0x0000002829187223 */ /* 0x000fe20000000018 */
[----:B------:R-:W-:Y:S01]  /*8d10*/  LOP3.LUT R40, R73, 0xffff0000, RZ, 0xc0, !PT ;  /* 0xffff000049287812 */ /* 0x000fe200078ec0ff */
[C---:B------:R-:W-:Y:S01]  /*8d20*/  FFMA R25, R41.reuse, R42, R25 ;  /* 0x0000002a29197223 */ /* 0x040fe20000000019 */
[----:B------:R-:W-:Y:S01]  /*8d30*/  FFMA R26, R41, R43, R26 ;  /* 0x0000002b291a7223 */ /* 0x000fe2000000001a */
[----:B------:R-:W-:Y:S01]  /*8d40*/  FMUL R31, R38, R31 ;  /* 0x0000001f261f7220 */ /* 0x000fe20000400000 */
[----:B------:R-:W-:Y:S01]  /*8d50*/  SHF.L.U32 R43, R74, 0x10, RZ ;  /* 0x000000104a2b7819 */ /* 0x000fe200000006ff */
[----:B------:R-:W-:Y:S01]  /*8d60*/  FMUL R28, R38, R32 ;  /* 0x00000020261c7220 */ /* 0x000fe20000400000 */
[----:B------:R-:W-:Y:S01]  /*8d70*/  LOP3.LUT R42, R74, 0xffff0000, RZ, 0xc0, !PT ;  /* 0xffff00004a2a7812 */ /* 0x000fe200078ec0ff */
[C---:B------:R-:W-:Y:S01]  /*8d80*/  FMUL R29, R38.reuse, R33 ;  /* 0x00000021261d7220 */ /* 0x040fe20000400000 */
[----:B------:R-:W-:Y:S01]  /*8d90*/  SHF.L.U32 R45, R75, 0x10, RZ ;  /* 0x000000104b2d7819 */ /* 0x000fe200000006ff */
        /* <DEDUP_REMOVED lines=36> */
.L_x_131:
[----:B------:R-:W-:Y:S05]  /*8fe0*/  BSYNC.RECONVERGENT B0 ;  /* 0x0000000000007941 */ /* 0x000fea0003800200 */
.L_x_130:
        /* <DEDUP_REMOVED lines=21> */
.L_x_135:
[----:B------:R-:W-:Y:S05]  /*9140*/  BSYNC B0 ;  /* 0x0000000000007941 */ /* 0x000fea0003800000 */
.L_x_134:
[----:B------:R-:W-:Y:S11]  /*9150*/  ISETP.NE.AND P0, PT, R68, RZ, PT ;  /* 0x000000ff4400720c */ /* 0x000ff60003f05270 */
[----:B------:R-:W-:Y:S02]  /*9160*/  @!UPT UIADD3 URZ, UPT, UPT, URZ, URZ, URZ ;  /* 0x000000fffffff290 */ /* 0x000fe4000fffe0ff */
[----:B------:R4:W1:Y:S04]  /*9170*/  @P0 LDS.128 R48, [R3] ;  /* 0x0000000003300984 */ /* 0x0008680000000c00 */
[----:B------:R4:W1:Y:S04]  /*9180*/  @P0 LDS.128 R56, [R2+0x10] ;  /* 0x0000100002380984 */ /* 0x0008680000000c00 */
[----:B------:R4:W1:Y:S04]  /*9190*/  @P0 LDS.128 R64, [R0+0x20] ;  /* 0x0000200000400984 */ /* 0x0008680000000c00 */
[----:B------:R4:W1:Y:S02]  /*91a0*/  @P0 LDS.128 R72, [R47+0x30] ;  /* 0x000030002f480984 */ /* 0x0008640000000c00 */
.L_x_133:
[----:B------:R-:W-:Y:S05]  /*91b0*/  BSYNC B1 ;  /* 0x0000000000017941 */ /* 0x000fea0003800000 */
.L_x_132:
[----:B----4-:R-:W-:Y:S05]  /*91c0*/  VIADD R3, R39, 0x60 ;  /* 0x0000006027037836 */ /* 0x010fea0000000000 */
[----:B------:R-:W-:Y:S04]  /*91d0*/  SHF.R.U32.HI R3, RZ, 0x15, R3 ;  /* 0x00000015ff037819 */ /* 0x000fe80000011603 */
[----:B------:R-:W-:Y:S11]  /*91e0*/  LOP3.LUT P0, RZ, R3, 0x3, R88, 0x48, !PT ;  /* 0x0000000303ff7812 */ /* 0x000ff60007804858 */
[----:B------:R-:W-:Y:S02]  /*91f0*/  @!UPT UIADD3 URZ, UPT, UPT, URZ, URZ, URZ ;  /* 0x000000fffffff290 */ /* 0x000fe4000fffe0ff */
[----:B------:R-:W-:Y:S05]  /*9200*/  @!P0 BRA `(.L_x_137) ;  /* 0x0000000000408947 */ /* 0x000fea0003800000 */
[----:B------:R-:W4:Y:S01]  /*9210*/  LDCU.64 UR8, c[0x4][0x70] ;  /* 0x01000e00ff0877ac */ /* 0x000f220008000a00 */
[----:B------:R-:W-:Y:S01]  /*9220*/  MOV R3, 0x0 ;  /* 0x0000000000037802 */ /* 0x000fe20000000f00 */
[----:B------:R-:W-:Y:S02]  /*9230*/  HFMA2 R12, -RZ, RZ, 0, 5.9604644775390625e-08 ;  /* 0x00000001ff0c7431 */ /* 0x000fe400000001ff */
[----:B------:R-:W-:Y:S02]  /*9240*/  IMAD.MOV.U32 R8, RZ, RZ, 0x192 ;  /* 0x00000192ff087424 */ /* 0x000fe400078e00ff */
[----:B------:R-:W-:Y:S01]  /*9250*/  IMAD.MOV.U32 R13, RZ, RZ, RZ ;  /* 0x000000ffff0d7224 */ /* 0x000fe200078e00ff */
[----:B------:R-:W5:Y:S01]  /*9260*/  LDCU.64 UR6, c[0x4][0x78] ;  /* 0x01000f00ff0677ac */ /* 0x000f620008000a00 */
[----:B------:R-:W2:Y:S01]  /*9270*/  LDC.64 R2, c[0x4][R3] ;  /* 0x0100000003027b82 */ /* 0x000ea20000000a00 */
[----:B------:R-:W3:Y:S01]  /*9280*/  LDCU.64 UR4, c[0x4][0x10] ;  /* 0x01000200ff0477ac */ /* 0x000ee20008000a00 */
[----:B----4-:R-:W-:Y:S01]  /*9290*/  MOV R5, UR9 ;  /* 0x0000000900057c02 */ /* 0x010fe20008000f00 */
[----:B-1----:R-:W-:Y:S01]  /*92a0*/  IMAD.U32 R4, RZ, RZ, UR8 ;  /* 0x00000008ff047e24 */ /* 0x002fe2000f8e00ff */
[----:B-----5:R-:W-:Y:S01]  /*92b0*/  MOV R7, UR7 ;  /* 0x0000000700077c02 */ /* 0x020fe20008000f00 */
[----:B------:R-:W-:Y:S01]  /*92c0*/  IMAD.U32 R6, RZ, RZ, UR6 ;  /* 0x00000006ff067e24 */ /* 0x000fe2000f8e00ff */
[----:B---3--:R-:W-:Y:S01]  /*92d0*/  MOV R11, UR5 ;  /* 0x00000005000b7c02 */ /* 0x008fe20008000f00 */
[----:B------:R-:W-:Y:S02]  /*92e0*/  IMAD.U32 R10, RZ, RZ, UR4 ;  /* 0x00000004ff0a7e24 */ /* 0x000fe4000f8e00ff */
[----:B------:R-:W-:Y:S07]  /*92f0*/  LEPC R20, `(.L_x_137) ;  /* 0x000000001014794e */ /* 0x000fee0000000000 */
[----:B--2---:R-:W-:Y:S05]  /*9300*/  CALL.ABS.NOINC R2 ;  /* 0x0000000002007343 */ /* 0x004fea0003c00000 */
.L_x_137:
[----:B------:R-:W-:Y:S01]  /*9310*/  ISETP.NE.AND P0, PT, R86, RZ, PT ;  /* 0x000000ff5600720c */ /* 0x000fe20003f05270 */
[----:B------:R-:W-:Y:S05]  /*9320*/  WARPSYNC.ALL ;  /* 0x0000000000007948 */ /* 0x000fea0003800000 */
[----:B------:R-:W-:Y:S01]  /*9330*/  R2UR UR4, R39 ;  /* 0x00000000270472ca */ /* 0x000fe200000e0000 */
[----:B------:R-:W-:Y:S01]  /*9340*/  BSSY.RECONVERGENT B0, `(.L_x_138) ;  /* 0x000008d000007945 */ /* 0x000fe20003800200 */
[C---:B-1----:R-:W-:Y:S02]  /*9350*/  SHF.L.U32 R40, R48.reuse, 0x10, RZ ;  /* 0x0000001030287819 */ /* 0x042fe400000006ff */
[----:B------:R-:W-:Y:S02]  /*9360*/  LOP3.LUT R42, R48, 0xffff0000, RZ, 0xc0, !PT ;  /* 0xffff0000302a7812 */ /* 0x000fe400078ec0ff */
[C---:B------:R-:W-:Y:S02]  /*9370*/  SHF.L.U32 R43, R49.reuse, 0x10, RZ ;  /* 0x00000010312b7819 */ /* 0x040fe400000006ff */
[----:B------:R-:W-:Y:S02]  /*9380*/  LOP3.LUT R44, R49, 0xffff0000, RZ, 0xc0, !PT ;  /* 0xffff0000312c7812 */ /* 0x000fe400078ec0ff */
[C---:B------:R-:W-:Y:S02]  /*9390*/  SHF.L.U32 R45, R50.reuse, 0x10, RZ ;  /* 0x00000010322d7819 */ /* 0x040fe400000006ff */
[----:B------:R-:W-:Y:S01]  /*93a0*/  LOP3.LUT R46, R50, 0xffff0000, RZ, 0xc0, !PT ;  /* 0xffff0000322e7812 */ /* 0x000fe200078ec0ff */
[----:B------:R-:W1:Y:S01]  /*93b0*/  LDTM.x32 R4, tmem[UR4+0x60] ;  /* 0x00006004000479ee */ /* 0x000e6200082c0000 */
[C---:B------:R-:W-:Y:S01]  /*93c0*/  SHF.L.U32 R47, R51.reuse, 0x10, RZ ;  /* 0x00000010332f7819 */ /* 0x040fe200000006ff */
[----:B------:R-:W-:Y:S01]  /*93d0*/  NOP ;  /* 0x0000000000007918 */ /* 0x000fe20000000000 */
[----:B------:R-:W-:Y:S02]  /*93e0*/  LOP3.LUT R48, R51, 0xffff0000, RZ, 0xc0, !PT ;  /* 0xffff000033307812 */ /* 0x000fe400078ec0ff */
[C---:B------:R-:W-:Y:S02]  /*93f0*/  SHF.L.U32 R49, R56.reuse, 0x10, RZ ;  /* 0x0000001038317819 */ /* 0x040fe400000006ff */
[----:B------:R-:W-:Y:S02]  /*9400*/  LOP3.LUT R51, R56, 0xffff0000, RZ, 0xc0, !PT ;  /* 0xffff000038337812 */ /* 0x000fe400078ec0ff */
[C---:B------:R-:W-:Y:S02]  /*9410*/  SHF.L.U32 R50, R57.reuse, 0x10, RZ ;  /* 0x0000001039327819 */ /* 0x040fe400000006ff */
[----:B---3--:R-:W-:Y:S02]  /*9420*/  LOP3.LUT R52, R57, 0xffff0000, RZ, 0xc0, !PT ;  /* 0xffff000039347812 */ /* 0x008fe400078ec0ff */
[C---:B------:R-:W-:Y:S02]  /*9430*/  SHF.L.U32 R53, R58.reuse, 0x10, RZ ;  /* 0x000000103a357819 */ /* 0x040fe400000006ff */
[----:B------:R-:W-:Y:S02]  /*9440*/  LOP3.LUT R54, R58, 0xffff0000, RZ, 0xc0, !PT ;  /* 0xffff00003a367812 */ /* 0x000fe400078ec0ff */
[----:B------:R-:W-:Y:S02]  /*9450*/  SHF.L.U32 R55, R59, 0x10, RZ ;  /* 0x000000103b377819 */ /* 0x000fe400000006ff */
[----:B------:R-:W-:Y:S02]  /*9460*/  IADD3 R105, PT, PT, R105, 0xf0, RZ ;  /* 0x000000f069697810 */ /* 0x000fe40007ffe0ff */
[----:B------:R-:W-:Y:S02]  /*9470*/  LOP3.LUT R56, R59, 0xffff0000, RZ, 0xc0, !PT ;  /* 0xffff00003b387812 */ /* 0x000fe400078ec0ff */
[----:B------:R-:W-:Y:S01]  /*9480*/  SHF.L.U32 R57, R64, 0x10, RZ ;  /* 0x0000001040397819 */ /* 0x000fe200000006ff */
[----:B-1----:R-:W-:Y:S01]  /*9490*/  FMUL R4, R38, R4 ;  /* 0x0000000426047220 */ /* 0x002fe20000400000 */
[----:B------:R-:W-:Y:S01]  /*94a0*/  LOP3.LUT R58, R64, 0xffff0000, RZ, 0xc0, !PT ;  /* 0xffff0000403a7812 */ /* 0x000fe200078ec0ff */
[C---:B------:R-:W-:Y:S01]  /*94b0*/  FMUL R5, R38.reuse, R5 ;  /* 0x0000000526057220 */ /* 0x040fe20000400000 */
[----:B------:R-:W-:Y:S01]  /*94c0*/  LOP3.LUT R105, R105, 0xfefffff8, RZ, 0xc0, !PT ;  /* 0xfefffff869697812 */ /* 0x000fe200078ec0ff */
[C---:B------:R-:W-:Y:S01]  /*94d0*/  FFMA R4, R41.reuse, R40, R4 ;  /* 0x0000002829047223 */ /* 0x040fe20000000004 */
[C---:B------:R-:W-:Y:S01]  /*94e0*/  FMUL R6, R38.reuse, R6 ;  /* 0x0000000626067220 */ /* 0x040fe20000400000 */
[----:B------:R-:W-:Y:S01]  /*94f0*/  FFMA R5, R41, R42, R5 ;  /* 0x0000002a29057223 */ /* 0x000fe20000000005 */
[----:B------:R-:W-:Y:S01]  /*9500*/  SHF.L.U32 R59, R65, 0x10, RZ ;  /* 0x00000010413b7819 */ /* 0x000fe200000006ff */
[----:B------:R1:W-:Y:S01]  /*9510*/  SYNCS.ARRIVE.TRANS64.RED.A1T0 RZ, [R105+URZ], RZ ;  /* 0x000000ff69ff79a7 */ /* 0x0003e200081004ff */
[----:B------:R-:W-:Y:S01]  /*9520*/  FFMA R6, R41, R43, R6 ;  /* 0x0000002b29067223 */ /* 0x000fe20000000006 */
[C---:B------:R-:W-:Y:S01]  /*9530*/  FMUL R7, R38.reuse, R7 ;  /* 0x0000000726077220 */ /* 0x040fe20000400000 */
[----:B------:R-:W-:Y:S01]  /*9540*/  F2FP.BF16.F32.PACK_AB R108, R5, R4 ;  /* 0x00000004056c723e */ /* 0x000fe200000010ff */
[C---:B------:R-:W-:Y:S01]  /*9550*/  FMUL R8, R38.reuse, R8 ;  /* 0x0000000826087220 */ /* 0x040fe20000400000 */
[----:B------:R-:W-:Y:S01]  /*9560*/  FMUL R9, R38, R9 ;  /* 0x0000000926097220 */ /* 0x000fe20000400000 */
[----:B------:R-:W-:Y:S01]  /*9570*/  LOP3.LUT R60, R65, 0xffff0000, RZ, 0xc0, !PT ;  /* 0xffff0000413c7812 */ /* 0x000fe200078ec0ff */
[C---:B------:R-:W-:Y:S01]  /*9580*/  FFMA R7, R41.reuse, R44, R7 ;  /* 0x0000002c29077223 */ /* 0x040fe20000000007 */
[C---:B------:R-:W-:Y:S01]  /*9590*/  FFMA R8, R41.reuse, R45, R8 ;  /* 0x0000002d29087223 */ /* 0x040fe20000000008 */
[----:B------:R-:W-:Y:S01]  /*95a0*/  SHF.L.U32 R61, R66, 0x10, RZ ;  /* 0x00000010423d7819 */ /* 0x000fe200000006ff */
[----:B------:R-:W-:Y:S01]  /*95b0*/  FFMA R9, R41, R46, R9 ;  /* 0x0000002e29097223 */ /* 0x000fe20000000009 */
[C---:B------:R-:W-:Y:S01]  /*95c0*/  FMUL R10, R38.reuse, R10 ;  /* 0x0000000a260a7220 */ /* 0x040fe20000400000 */
[----:B------:R-:W-:Y:S01]  /*95d0*/  F2FP.BF16.F32.PACK_AB R109, R7, R6 ;  /* 0x00000006076d723e */ /* 0x000fe200000010ff */
[C---:B------:R-:W-:Y:S01]  /*95e0*/  FMUL R11, R38.reuse, R11 ;  /* 0x0000000b260b7220 */ /* 0x040fe20000400000 */
[----:B------:R-:W-:Y:S01]  /*95f0*/  FMUL R0, R38, R12 ;  /* 0x0000000c26007220 */ /* 0x000fe20000400000 */
[----:B------:R-:W-:Y:S01]  /*9600*/  F2FP.BF16.F32.PACK_AB R110, R9, R8 ;  /* 0x00000008096e723e */ /* 0x000fe200000010ff */
[C---:B------:R-:W-:Y:S01]  /*9610*/  FFMA R10, R41.reuse, R47, R10 ;  /* 0x0000002f290a7223 */ /* 0x040fe2000000000a */
[C---:B------:R-:W-:Y:S01]  /*9620*/  FFMA R11, R41.reuse, R48, R11 ;  /* 0x00000030290b7223 */ /* 0x040fe2000000000b */
[----:B------:R-:W-:Y:S01]  /*9630*/  LOP3.LUT R62, R66, 0xffff0000, RZ, 0xc0, !PT ;  /* 0xffff0000423e7812 */ /* 0x000fe200078ec0ff */
[----:B------:R-:W-:Y:S01]  /*9640*/  FFMA R0, R41, R49, R0 ;  /* 0x0000003129007223 */ /* 0x000fe20000000000 */
[C---:B------:R-:W-:Y:S01]  /*9650*/  FMUL R2, R38.reuse, R13 ;  /* 0x0000000d26027220 */ /* 0x040fe20000400000 */
[----:B------:R-:W-:Y:S01]  /*9660*/  SHF.L.U32 R63, R67, 0x10, RZ ;  /* 0x00000010433f7819 */ /* 0x000fe200000006ff */
[C---:B------:R-:W-:Y:S01]  /*9670*/  FMUL R3, R38.reuse, R14 ;  /* 0x0000000e26037220 */ /* 0x040fe20000400000 */
[----:B------:R-:W-:Y:S01]  /*9680*/  F2FP.BF16.F32.PACK_AB R111, R11, R10 ;  /* 0x0000000a0b6f723e */ /* 0x000fe200000010ff */
[----:B------:R-:W-:Y:S01]  /*9690*/  FFMA R2, R41, R51, R2 ;  /* 0x0000003329027223 */ /* 0x000fe20000000002 */
[C---:B------:R-:W-:Y:S01]  /*96a0*/  FMUL R15, R38.reuse, R15 ;  /* 0x0000000f260f7220 */ /* 0x040fe20000400000 */
[C---:B------:R-:W-:Y:S01]  /*96b0*/  FMUL R12, R38.reuse, R16 ;  /* 0x00000010260c7220 */ /* 0x040fe20000400000 */
[----:B------:R-:W-:Y:S01]  /*96c0*/  FMUL R13, R38, R17 ;  /* 0x00000011260d7220 */ /* 0x000fe20000400000 */
[----:B------:R1:W-:Y:S01]  /*96d0*/  STS.128 [R84+0x6000], R108 ;  /* 0x0060006c54007388 */ /* 0x0003e20000000c00 */
[----:B------:R-:W-:Y:S01]  /*96e0*/  LOP3.LUT R64, R67, 0xffff0000, RZ, 0xc0, !PT ;  /* 0xffff000043407812 */ /* 0x000fe200078ec0ff */
[C---:B------:R-:W-:Y:S01]  /*96f0*/  FFMA R3, R41.reuse, R50, R3 ;  /* 0x0000003229037223 */ /* 0x040fe20000000003 */
[----:B------:R-:W-:Y:S01]  /*9700*/  SHF.L.U32 R65, R72, 0x10, RZ ;  /* 0x0000001048417819 */ /* 0x000fe200000006ff */
[C---:B------:R-:W-:Y:S01]  /*9710*/  FFMA R15, R41.reuse, R52, R15 ;  /* 0x00000034290f7223 */ /* 0x040fe2000000000f */
[----:B------:R-:W-:Y:S01]  /*9720*/  F2FP.BF16.F32.PACK_AB R112, R2, R0 ;  /* 0x000000000270723e */ /* 0x000fe200000010ff */
[C---:B------:R-:W-:Y:S01]  /*9730*/  FFMA R12, R41.reuse, R53, R12 ;  /* 0x00000035290c7223 */ /* 0x040fe2000000000c */
[C---:B------:R-:W-:Y:S01]  /*9740*/  FFMA R13, R41.reuse, R54, R13 ;  /* 0x00000036290d7223 */ /* 0x040fe2000000000d */
[C---:B------:R-:W-:Y:S01]  /*9750*/  FMUL R14, R38.reuse, R18 ;  /* 0x00000012260e7220 */ /* 0x040fe20000400000 */
[C---:B------:R-:W-:Y:S01]  /*9760*/  FMUL R19, R38.reuse, R19 ;  /* 0x0000001326137220 */ /* 0x040fe20000400000 */
[C---:B------:R-:W-:Y:S01]  /*9770*/  FMUL R16, R38.reuse, R20 ;  /* 0x0000001426107220 */ /* 0x040fe20000400000 */
[C---:B------:R-:W-:Y:S01]  /*9780*/  FMUL R17, R38.reuse, R21 ;  /* 0x0000001526117220 */ /* 0x040fe20000400000 */
[C---:B------:R-:W-:Y:S01]  /*9790*/  FFMA R14, R41.reuse, R55, R14 ;  /* 0x00000037290e7223 */ /* 0x040fe2000000000e */
        /* <DEDUP_REMOVED lines=9> */
[----:B------:R-:W-:Y:S01]  /*9830*/  FFMA R23, R41, R60, R23 ;  /* 0x0000003c29177223 */ /* 0x000fe20000000017 */
[C---:B------:R-:W-:Y:S01]  /*9840*/  FMUL R27, R38.reuse, R27 ;  /* 0x0000001b261b7220 */ /* 0x040fe20000400000 */
[----:B------:R-:W-:Y:S01]  /*9850*/  F2FP.BF16.F32.PACK_AB R113, R15, R3 ;  /* 0x000000030f71723e */ /* 0x000fe200000010ff */
[----:B------:R-:W-:Y:S01]  /*9860*/  FFMA R20, R41, R61, R20 ;  /* 0x0000003d29147223 */ /* 0x000fe20000000014 */
[----:B------:R-:W-:Y:S01]  /*9870*/  F2FP.BF16.F32.PACK_AB R114, R13, R12 ;  /* 0x0000000c0d72723e */ /* 0x000fe200000010ff */
[----:B------:R-:W-:Y:S01]  /*9880*/  FMUL R24, R38, R28 ;  /* 0x0000001c26187220 */ /* 0x000fe20000400000 */
[----:B------:R-:W-:Y:S01]  /*9890*/  F2FP.BF16.F32.PACK_AB R115, R19, R14 ;  /* 0x0000000e1373723e */ /* 0x000fe200000010ff */
[----:B------:R-:W-:Y:S01]  /*98a0*/  FFMA R21, R41, R62, R21 ;  /* 0x0000003e29157223 */ /* 0x000fe20000000015 */
[----:B------:R-:W-:Y:S01]  /*98b0*/  LOP3.LUT R66, R72, 0xffff0000, RZ, 0xc0, !PT ;  /* 0xffff000048427812 */ /* 0x000fe200078ec0ff */
[C---:B------:R-:W-:Y:S01]  /*98c0*/  FMUL R25, R38.reuse, R29 ;  /* 0x0000001d26197220 */ /* 0x040fe20000400000 */
[----:B------:R-:W-:Y:S01]  /*98d0*/  SHF.L.U32 R67, R73, 0x10, RZ ;  /* 0x0000001049437819 */ /* 0x000fe200000006ff */
[----:B------:R1:W-:Y:S01]  /*98e0*/  STS.128 [R100+0x6010], R112 ;  /* 0x0060107064007388 */ /* 0x0003e20000000c00 */
[----:B------:R-:W-:Y:S01]  /*98f0*/  FFMA R22, R41, R63, R22 ;  /* 0x0000003f29167223 */ /* 0x000fe20000000016 */
[----:B------:R-:W-:Y:S01]  /*9900*/  LOP3.LUT R68, R73, 0xffff0000, RZ, 0xc0, !PT ;  /* 0xffff000049447812 */ /* 0x000fe200078ec0ff */
[----:B------:R-:W-:Y:S01]  /*9910*/  FMUL R26, R38, R30 ;  /* 0x0000001e261a7220 */ /* 0x000fe20000400000 */
[C---:B------:R-:W-:Y:S01]  /*9920*/  FFMA R27, R41.reuse, R64, R27 ;  /* 0x00000040291b7223 */ /* 0x040fe2000000001b */
[----:B------:R-:W-:Y:S01]  /*9930*/  SHF.L.U32 R69, R74, 0x10, RZ ;  /* 0x000000104a457819 */ /* 0x000fe200000006ff */
[----:B------:R-:W-:Y:S01]  /*9940*/  FMUL R31, R38, R31 ;  /* 0x0000001f261f7220 */ /* 0x000fe20000400000 */
[C---:B------:R-:W-:Y:S01]  /*9950*/  FFMA R24, R41.reuse, R65, R24 ;  /* 0x0000004129187223 */ /* 0x040fe20000000018 */
[----:B------:R-:W-:Y:S01]  /*9960*/  LOP3.LUT R70, R74, 0xffff0000, RZ, 0xc0, !PT ;  /* 0xffff00004a467812 */ /* 0x000fe200078ec0ff */
[C---:B------:R-:W-:Y:S01]  /*9970*/  FMUL R28, R38.reuse, R32 ;  /* 0x00000020261c7220 */ /* 0x040fe20000400000 */
[----:B------:R-:W-:Y:S01]  /*9980*/  FFMA R25, R41, R66, R25 ;  /* 0x0000004229197223 */ /* 0x000fe20000000019 */
[----:B------:R-:W-:Y:S01]  /*9990*/  SHF.L.U32 R71, R75, 0x10, RZ ;  /* 0x000000104b477819 */ /* 0x000fe200000006ff */
[C---:B------:R-:W-:Y:S01]  /*99a0*/  FMUL R29, R38.reuse, R33 ;  /* 0x00000021261d7220 */ /* 0x040fe20000400000 */
[----:B------:R-:W-:Y:S01]  /*99b0*/  FFMA R26, R41, R67, R26 ;  /* 0x00000043291a7223 */ /* 0x000fe2000000001a */
[----:B------:R-:W-:Y:S01]  /*99c0*/  LOP3.LUT R72, R75, 0xffff0000, RZ, 0xc0, !PT ;  /* 0xffff00004b487812 */ /* 0x000fe200078ec0ff */
        /* <DEDUP_REMOVED lines=29> */
[----:B------:R-:W-:Y:S01]  /*9ba0*/  R2UR UR12, R101 ;  /* 0x00000000650c72ca */ /* 0x000fe200000e0000 */
[----:B------:R-:W-:Y:S02]  /*9bb0*/  UIADD3 UR8, UPT, UPT, UR49, 0x6200, URZ ;  /* 0x0000620031087890 */ /* 0x000fe4000fffe0ff */
[----:B---3--:R-:W-:Y:S04]  /*9bc0*/  UIADD3 UR4, UP0, UPT, UR6, 0x680, URZ ;  /* 0x0000068006047890 */ /* 0x008fe8000ff1e0ff */
[----:B------:R-:W-:Y:S09]  /*9bd0*/  UIADD3.X UR5, UPT, UPT, URZ, UR7, URZ, UP0, !UPT ;  /* 0x00000007ff057290 */ /* 0x000ff200087fe4ff */
[----:B------:R3:W-:Y:S01]  /*9be0*/  UTMASTG.4D.IM2COL [UR8], [UR4] ;  /* 0x00000008040073b5 */ /* 0x0007e20008058000 */
[----:B------:R0:W-:Y:S01]  /*9bf0*/  UTMACMDFLUSH ;  /* 0x00000000000079b7 */ /* 0x0001e20000000000 */
[----:B---3--:R-:W-:Y:S04]  /*9c00*/  DEPBAR.LE SB0, 0x1 ;  /* 0x000080400000791a */ /* 0x008fe80000000000 */
.L_x_139:
[----:B------:R-:W-:Y:S05]  /*9c10*/  BSYNC.RECONVERGENT B0 ;  /* 0x0000000000007941 */ /* 0x000fea0003800200 */
.L_x_138:
[----:B------:R-:W-:Y:S01]  /*9c20*/  BAR.SYNC.DEFER_BLOCKING 0x1, 0x80 ;  /* 0x0042000000007b1d */ /* 0x000fe20000010000 */
[----:B------:R-:W-:Y:S01]  /*9c30*/  UISETP.NE.AND UP0, UPT, UR53, -0x4, UPT ;  /* 0xfffffffc3500788c */ /* 0x000fe2000bf05270 */
[----:B------:R-:W-:Y:S08]  /*9c40*/  IADD3 R0, PT, PT, R36, 0x1, RZ ;  /* 0x0000000124007810 */ /* 0x000ff00007ffe0ff */
[----:B------:R-:W-:Y:S05]  /*9c50*/  BRA.U !UP0, `(.L_x_140) ;  /* 0x0000000108247547 */ /* 0x000fea000b800000 */
[----:B------:R-:W-:Y:S01]  /*9c60*/  ISETP.NE.AND P0, PT, R104, RZ, PT ;  /* 0x000000ff6800720c */ /* 0x000fe20003f05270 */
[----:B------:R-:W-:Y:S01]  /*9c70*/  IMAD.U32 R2, RZ, RZ, UR50 ;  /* 0x00000032ff027e24 */ /* 0x000fe2000f8e00ff */
[----:B------:R-:W-:Y:S04]  /*9c80*/  UIADD3 UR4, UPT, UPT, UR50, 0x1, URZ ;  /* 0x0000000132047890 */ /* 0x000fe8000fffe0ff */
[----:B------:R-:W-:Y:S04]  /*9c90*/  UISETP.NE.AND UP0, UPT, UR4, 0x4, UPT ;  /* 0x000000040400788c */ /* 0x000fe8000bf05270 */
[----:B------:R-:W-:Y:S03]  /*9ca0*/  USEL UR50, UR4, URZ, UP0 ;  /* 0x000000ff04327287 */ /* 0x000fe60008000000 */
[----:B------:R-:W-:Y:S05]  /*9cb0*/  @P0 LEA R2, R2, UR49, 0x3 ;  /* 0x0000003102020c11 */ /* 0x000fea000f8e18ff */
[----:B------:R-:W-:Y:S05]  /*9cc0*/  @P0 VIADD R2, R2, 0xa0 ;  /* 0x000000a002020836 */ /* 0x000fea0000000000 */
[----:B------:R-:W-:Y:S04]  /*9cd0*/  @P0 PRMT R2, R107, 0x654, R2 ;  /* 0x000006546b020816 */ /* 0x000fe80000000002 */
[----:B------:R3:W-:Y:S03]  /*9ce0*/  @P0 SYNCS.ARRIVE.TRANS64.RED.A1T0 RZ, [R2+URZ], RZ ;  /* 0x000000ff02ff09a7 */ /* 0x0007e600081004ff */
.L_x_140:
[----:B------:R-:W-:Y:S01]  /*9cf0*/  R2UR UR5, R95 ;  /* 0x000000005f0572ca */ /* 0x000fe200000e0000 */
[----:B------:R-:W-:Y:S01]  /*9d00*/  UISETP.NE.AND UP0, UPT, UR62, URZ, UPT ;  /* 0x000000ff3e00728c */ /* 0x000fe2000bf05270 */
[----:B------:R-:W-:Y:S01]  /*9d10*/  R2UR UR4, R96 ;  /* 0x00000000600472ca */ /* 0x000fe200000e0000 */
[----:B------:R-:W-:Y:S01]  /*9d20*/  UIADD3 UR53, UPT, UPT, UR53, 0x4, URZ ;  /* 0x0000000435357890 */ /* 0x000fe2000fffe0ff */
[C---:B------:R-:W-:Y:S01]  /*9d30*/  ISETP.NE.AND P0, PT, R0.reuse, 0x2, PT ;  /* 0x000000020000780c */ /* 0x040fe20003f05270 */
[----:B------:R-:W-:Y:S01]  /*9d40*/  UMOV UR52, UR63 ;  /* 0x0000003f00347c82 */ /* 0x000fe20008000000 */
[----:B------:R-:W-:Y:S02]  /*9d50*/  LOP3.LUT R81, R81, 0x1, RZ, 0x3c, !PT ;  /* 0x0000000151517812 */ /* 0x000fe400078e3cff */
[----:B------:R-:W-:Y:S02]  /*9d60*/  SEL R3, RZ, 0x1, P0 ;  /* 0x00000001ff037807 */ /* 0x000fe40000000000 */
[----:B------:R-:W-:Y:S02]  /*9d70*/  SEL R36, R0, RZ, P0 ;  /* 0x000000ff00247207 */ /* 0x000fe40000000000 */
[----:B------:R-:W-:Y:S01]  /*9d80*/  LOP3.LUT R82, R82, R3, RZ, 0x3c, !PT ;  /* 0x0000000352527212 */ /* 0x000fe200078e3cff */
[----:B------:R-:W-:Y:S02]  /*9d90*/  UIADD3 UR21, UPT, UPT, UR36, UR5, URZ ;  /* 0x0000000524157290 */ /* 0x000fe4000fffe0ff */
[----:B------:R-:W-:Y:S01]  /*9da0*/  UIADD3 UR51, UPT, UPT, UR37, UR4, URZ ;  /* 0x0000000425337290 */ /* 0x000fe2000fffe0ff */
[----:B------:R-:W-:Y:S11]  /*9db0*/  BRA.U UP0, `(.L_x_141) ;  /* 0xffffffbd00887547 */ /* 0x000ff6000b83ffff */
[----:B------:R-:W-:-:S13]  /*9dc0*/  R2UR UR4, R97 ;  /* 0x00000000610472ca */ /* 0x000fda00000e0000 */
[----:B------:R-:W-:-:S09]  /*9dd0*/  UISETP.NE.AND UP0, UPT, UR4, URZ, UPT ;  /* 0x000000ff0400728c */ /* 0x000fd2000bf05270 */
[----:B------:R-:W-:Y:S05]  /*9de0*/  BRA.U !UP0, `(.L_x_142) ;  /* 0x0000000108487547 */ /* 0x000fea000b800000 */
[----:B------:R-:W4:Y:S02]  /*9df0*/  LDCU.64 UR4, c[0x0][0x890] ;  /* 0x00011200ff0477ac */ /* 0x000f240008000a00 */
[----:B----4-:R-:W-:-:S04]  /*9e00*/  UISETP.NE.U32.AND UP0, UPT, UR4, URZ, UPT ;  /* 0x000000ff0400728c */ /* 0x010fc8000bf05070 */
[----:B------:R-:W-:-:S09]  /*9e10*/  UISETP.NE.AND.EX UP0, UPT, UR5, URZ, UPT, UP0 ;  /* 0x000000ff0500728c */ /* 0x000fd2000bf05300 */
[----:B------:R-:W-:Y:S05]  /*9e20*/  BRA.U UP0, `(.L_x_143) ;  /* 0x00000001000c7547 */ /* 0x000fea000b800000 */
[----:B------:R-:W-:-:S13]  /*9e30*/  FSETP.NEU.AND P0, PT, R41, RZ, PT ;  /* 0x000000ff2900720b */ /* 0x000fda0003f0d000 */
[----:B------:R-:W-:Y:S05]  /*9e40*/  @!P0 EXIT ;  /* 0x000000000000894d */ /* 0x000fea0003800000 */
[----:B------:R-:W-:Y:S05]  /*9e50*/  BRA `(.L_x_142) ;  /* 0x00000000002c7947 */ /* 0x000fea0003800000 */
.L_x_143:
[----:B------:R-:W-:Y:S01]  /*9e60*/  ISETP.NE.AND P0, PT, R103, RZ, PT ;  /* 0x000000ff6700720c */ /* 0x000fe20003f05270 */
[----:B------:R-:W-:-:S12]  /*9e70*/  BSSY.RECONVERGENT B0, `(.L_x_142) ;  /* 0x0000009000007945 */ /* 0x000fd80003800200 */
[----:B------:R-:W-:Y:S05]  /*9e80*/  @P0 BRA `(.L_x_144) ;  /* 0x0000000000140947 */ /* 0x000fea0003800000 */
[----:B------:R-:W4:Y:S02]  /*9e90*/  LDCU.64 UR4, c[0x0][0x888] ;  /* 0x00011100ff0477ac */ /* 0x000f240008000a00 */
[----:B----4-:R-:W-:-:S04]  /*9ea0*/  ISETP.NE.U32.AND P0, PT, RZ, UR4, PT ;  /* 0x00000004ff007c0c */ /* 0x010fc8000bf05070 */
[----:B------:R-:W-:-:S13]  /*9eb0*/  ISETP.NE.AND.EX P0, PT, RZ, UR5, PT, P0 ;  /* 0x00000005ff007c0c */ /* 0x000fda000bf05300 */
[----:B------:R-:W-:Y:S05]  /*9ec0*/  @!P0 EXIT ;  /* 0x000000000000894d */ /* 0x000fea0003800000 */
[----:B------:R-:W-:Y:S05]  /*9ed0*/  BRA `(.L_x_145) ;  /* 0x0000000000087947 */ /* 0x000fea0003800000 */
.L_x_144:
[----:B------:R-:W-:-:S13]  /*9ee0*/  FSETP.NEU.AND P0, PT, R41, RZ, PT ;  /* 0x000000ff2900720b */ /* 0x000fda0003f0d000 */
[----:B------:R-:W-:Y:S05]  /*9ef0*/  @!P0 EXIT ;  /* 0x000000000000894d */ /* 0x000fea0003800000 */
.L_x_145:
[----:B------:R-:W-:Y:S05]  /*9f00*/  BSYNC.RECONVERGENT B0 ;  /* 0x0000000000007941 */ /* 0x000fea0003800200 */
.L_x_142:
[----:B------:R-:W4:Y:S01]  /*9f10*/  S2UR UR5, SR_CgaCtaId ;  /* 0x00000000000579c3 */ /* 0x000f220000008800 */
[----:B------:R-:W-:Y:S01]  /*9f20*/  ULEA UR4, UR50, UR49, 0x3 ;  /* 0x0000003132047291 */ /* 0x000fe2000f8e18ff */
[----:B------:R-:W-:-:S04]  /*9f30*/  DEPBAR.LE SB0, 0x0 ;  /* 0x000080000000791a */ /* 0x000fc80000000000 */
[----:B------:R-:W-:-:S04]  /*9f40*/  UIADD3 UR4, UPT, UPT, UR4, 0xa0, URZ ;  /* 0x000000a004047890 */ /* 0x000fc8000fffe0ff */
[----:B----4-:R-:W-:-:S09]  /*9f50*/  UPRMT UR4, UR5, 0x654, UR4 ;  /* 0x0000065405047896 */ /* 0x010fd20008000004 */
[----:B------:R-:W-:Y:S01]  /*9f60*/  SYNCS.ARRIVE.TRANS64.RED.A1T0 RZ, [UR4], RZ ;  /* 0x000000ffffff79a7 */ /* 0x000fe20008100404 */
[----:B------:R-:W-:Y:S05]  /*9f70*/  EXIT ;  /* 0x000000000000794d */ /* 0x000fea0003800000 */
.L_x_24:
[----:B------:R-:W-:Y:S07]  /*9f80*/  MOV R0, UR17 ;  /* 0x0000001100007c02 */ /* 0x000fee0008000f00 */
.L_x_146:
[----:B-1----:R1:W2:Y:S02]  /*9f90*/  SYNCS.PHASECHK.TRANS64.TRYWAIT P0, [R0+URZ+0x40], R5 ;  /* 0x00004005000075a7 */ /* 0x0022a400080011ff */
[----:B--2---:R-:W-:Y:S05]  /*9fa0*/  @!P0 NANOSLEEP.SYNCS 0x989680 ;  /* 0x009896800000895d */ /* 0x004fea0003900000 */
[----:B------:R-:W2:Y:S02]  /*9fb0*/  @!P0 SYNCS.PHASECHK.TRANS64 P0, [R0+URZ+0x40], R5 ;  /* 0x00004005000085a7 */ /* 0x000ea400080010ff */
[----:B--2---:R-:W-:Y:S05]  /*9fc0*/  @!P0 BRA `(.L_x_146) ;  /* 0xfffffffc00f08947 */ /* 0x004fea000383ffff */
[----:B------:R-:W-:Y:S05]  /*9fd0*/  BRA `(.L_x_23) ;  /* 0xffffff7800e87947 */ /* 0x000fea000383ffff */
.L_x_31:
[----:B------:R-:W-:Y:S07]  /*9fe0*/  MOV R0, UR17 ;  /* 0x0000001100007c02 */ /* 0x000fee0008000f00 */
.L_x_147:
[----:B-1----:R1:W2:Y:S02]  /*9ff0*/  SYNCS.PHASECHK.TRANS64.TRYWAIT P0, [R0+URZ+0x40], R5 ;  /* 0x00004005000075a7 */ /* 0x0022a400080011ff */
[----:B--2---:R-:W-:Y:S05]  /*a000*/  @!P0 NANOSLEEP.SYNCS 0x989680 ;  /* 0x009896800000895d */ /* 0x004fea0003900000 */
[----:B------:R-:W2:Y:S02]  /*a010*/  @!P0 SYNCS.PHASECHK.TRANS64 P0, [R0+URZ+0x40], R5 ;  /* 0x00004005000085a7 */ /* 0x000ea400080010ff */
[----:B--2---:R-:W-:Y:S05]  /*a020*/  @!P0 BRA `(.L_x_147) ;  /* 0xfffffffc00f08947 */ /* 0x004fea000383ffff */
[----:B------:R-:W-:Y:S05]  /*a030*/  BRA `(.L_x_30) ;  /* 0xffffff8000447947 */ /* 0x000fea000383ffff */
.L_x_36:
[----:B------:R-:W-:-:S07]  /*a040*/  MOV R0, UR25 ;  /* 0x0000001900007c02 */ /* 0x000fce0008000f00 */
.L_x_148:
[----:B-1----:R1:W2:Y:S02]  /*a050*/  SYNCS.PHASECHK.TRANS64.TRYWAIT P0, [R0+URZ+0xd0], R3 ;  /* 0x0000d003000075a7 */ /* 0x0022a400080011ff */
[----:B--2---:R-:W-:Y:S05]  /*a060*/  @!P0 NANOSLEEP.SYNCS 0x989680 ;  /* 0x009896800000895d */ /* 0x004fea0003900000 */
[----:B------:R-:W2:Y:S02]  /*a070*/  @!P0 SYNCS.PHASECHK.TRANS64 P0, [R0+URZ+0xd0], R3 ;  /* 0x0000d003000085a7 */ /* 0x000ea400080010ff */
[----:B--2---:R-:W-:Y:S05]  /*a080*/  @!P0 BRA `(.L_x_148) ;  /* 0xfffffffc00f08947 */ /* 0x004fea000383ffff */
[----:B------:R-:W-:Y:S05]  /*a090*/  BRA `(.L_x_149) ;  /* 0xffffff8400107947 */ /* 0x000fea000383ffff */
.L_x_40:
[----:B------:R-:W-:-:S07]  /*a0a0*/  MOV R0, UR4 ;  /* 0x0000000400007c02 */ /* 0x000fce0008000f00 */
.L_x_150:
[----:B-1----:R1:W2:Y:S02]  /*a0b0*/  SYNCS.PHASECHK.TRANS64.TRYWAIT P0, [R0+URZ], R3 ;  /* 0x00000003000075a7 */ /* 0x0022a400080011ff */
[----:B--2---:R-:W-:Y:S05]  /*a0c0*/  @!P0 NANOSLEEP.SYNCS 0x989680 ;  /* 0x009896800000895d */ /* 0x004fea0003900000 */
[----:B------:R-:W2:Y:S02]  /*a0d0*/  @!P0 SYNCS.PHASECHK.TRANS64 P0, [R0+URZ], R3 ;  /* 0x00000003000085a7 */ /* 0x000ea400080010ff */
[----:B--2---:R-:W-:Y:S05]  /*a0e0*/  @!P0 BRA `(.L_x_150) ;  /* 0xfffffffc00f08947 */ /* 0x004fea000383ffff */
[----:B------:R-:W-:Y:S05]  /*a0f0*/  BRA `(.L_x_151) ;  /* 0xffffff8800a87947 */ /* 0x000fea000383ffff */
.L_x_41:
[----:B------:R-:W-:-:S07]  /*a100*/  MOV R0, UR5 ;  /* 0x0000000500007c02 */ /* 0x000fce0008000f00 */
.L_x_152:
[----:B-1----:R1:W2:Y:S02]  /*a110*/  SYNCS.PHASECHK.TRANS64.TRYWAIT P0, [R0+URZ], R3 ;  /* 0x00000003000075a7 */ /* 0x0022a400080011ff */
[----:B--2---:R-:W-:Y:S05]  /*a120*/  @!P0 NANOSLEEP.SYNCS 0x989680 ;  /* 0x009896800000895d */ /* 0x004fea0003900000 */
[----:B------:R-:W2:Y:S02]  /*a130*/  @!P0 SYNCS.PHASECHK.TRANS64 P0, [R0+URZ], R3 ;  /* 0x00000003000085a7 */ /* 0x000ea400080010ff */
[----:B--2---:R-:W-:Y:S05]  /*a140*/  @!P0 BRA `(.L_x_152) ;  /* 0xfffffffc00f08947 */ /* 0x004fea000383ffff */
[----:B------:R-:W-:Y:S05]  /*a150*/  BRA `(.L_x_153) ;  /* 0xffffff8800b87947 */ /* 0x000fea000383ffff */
.L_x_42:
[----:B------:R-:W-:-:S07]  /*a160*/  MOV R0, UR5 ;  /* 0x0000000500007c02 */ /* 0x000fce0008000f00 */
.L_x_154:
[----:B-1----:R1:W2:Y:S02]  /*a170*/  SYNCS.PHASECHK.TRANS64.TRYWAIT P0, [R0+URZ], R3 ;  /* 0x00000003000075a7 */ /* 0x0022a400080011ff */
[----:B--2---:R-:W-:Y:S05]  /*a180*/  @!P0 NANOSLEEP.SYNCS 0x989680 ;  /* 0x009896800000895d */ /* 0x004fea0003900000 */
[----:B------:R-:W2:Y:S02]  /*a190*/  @!P0 SYNCS.PHASECHK.TRANS64 P0, [R0+URZ], R3 ;  /* 0x00000003000085a7 */ /* 0x000ea400080010ff */
[----:B--2---:R-:W-:Y:S05]  /*a1a0*/  @!P0 BRA `(.L_x_154) ;  /* 0xfffffffc00f08947 */ /* 0x004fea000383ffff */
[----:B------:R-:W-:Y:S05]  /*a1b0*/  BRA `(.L_x_155) ;  /* 0xffffff8800c87947 */ /* 0x000fea000383ffff */
.L_x_43:
[----:B------:R-:W-:-:S07]  /*a1c0*/  MOV R0, UR5 ;  /* 0x0000000500007c02 */ /* 0x000fce0008000f00 */
.L_x_156:
[----:B-1----:R1:W2:Y:S02]  /*a1d0*/  SYNCS.PHASECHK.TRANS64.TRYWAIT P0, [R0+URZ], R3 ;  /* 0x00000003000075a7 */ /* 0x0022a400080011ff */
[----:B--2---:R-:W-:Y:S05]  /*a1e0*/  @!P0 NANOSLEEP.SYNCS 0x989680 ;  /* 0x009896800000895d */ /* 0x004fea0003900000 */
[----:B------:R-:W2:Y:S02]  /*a1f0*/  @!P0 SYNCS.PHASECHK.TRANS64 P0, [R0+URZ], R3 ;  /* 0x00000003000085a7 */ /* 0x000ea400080010ff */
[----:B--2---:R-:W-:Y:S05]  /*a200*/  @!P0 BRA `(.L_x_156) ;  /* 0xfffffffc00f08947 */ /* 0x004fea000383ffff */
[----:B------:R-:W-:Y:S05]  /*a210*/  BRA `(.L_x_157) ;  /* 0xffffff8800d87947 */ /* 0x000fea000383ffff */
.L_x_44:
[----:B------:R-:W-:-:S07]  /*a220*/  MOV R0, UR5 ;  /* 0x0000000500007c02 */ /* 0x000fce0008000f00 */
.L_x_158:
[----:B-1----:R1:W2:Y:S02]  /*a230*/  SYNCS.PHASECHK.TRANS64.TRYWAIT P0, [R0+URZ], R3 ;  /* 0x00000003000075a7 */ /* 0x0022a400080011ff */
[----:B--2---:R-:W-:Y:S05]  /*a240*/  @!P0 NANOSLEEP.SYNCS 0x989680 ;  /* 0x009896800000895d */ /* 0x004fea0003900000 */
[----:B------:R-:W2:Y:S02]  /*a250*/  @!P0 SYNCS.PHASECHK.TRANS64 P0, [R0+URZ], R3 ;  /* 0x00000003000085a7 */ /* 0x000ea400080010ff */
[----:B--2---:R-:W-:Y:S05]  /*a260*/  @!P0 BRA `(.L_x_158) ;  /* 0xfffffffc00f08947 */ /* 0x004fea000383ffff */
[----:B------:R-:W-:Y:S05]  /*a270*/  BRA `(.L_x_159) ;  /* 0xffffff8800e87947 */ /* 0x000fea000383ffff */
.L_x_45:
[----:B------:R-:W-:-:S07]  /*a280*/  MOV R0, UR5 ;  /* 0x0000000500007c02 */ /* 0x000fce0008000f00 */
.L_x_160:
[----:B-1----:R1:W2:Y:S02]  /*a290*/  SYNCS.PHASECHK.TRANS64.TRYWAIT P0, [R0+URZ], R3 ;  /* 0x00000003000075a7 */ /* 0x0022a400080011ff */
[----:B--2---:R-:W-:Y:S05]  /*a2a0*/  @!P0 NANOSLEEP.SYNCS 0x989680 ;  /* 0x009896800000895d */ /* 0x004fea0003900000 */
[----:B------:R-:W2:Y:S02]  /*a2b0*/  @!P0 SYNCS.PHASECHK.TRANS64 P0, [R0+URZ], R3 ;  /* 0x00000003000085a7 */ /* 0x000ea400080010ff */
[----:B--2---:R-:W-:Y:S05]  /*a2c0*/  @!P0 BRA `(.L_x_160) ;  /* 0xfffffffc00f08947 */ /* 0x004fea000383ffff */
[----:B------:R-:W-:Y:S05]  /*a2d0*/  BRA `(.L_x_161) ;  /* 0xffffff8800f87947 */ /* 0x000fea000383ffff */
.L_x_46:
[----:B------:R-:W-:-:S07]  /*a2e0*/  MOV R0, UR5 ;  /* 0x0000000500007c02 */ /* 0x000fce0008000f00 */
.L_x_162:
[----:B-1----:R1:W2:Y:S02]  /*a2f0*/  SYNCS.PHASECHK.TRANS64.TRYWAIT P0, [R0+URZ], R3 ;  /* 0x00000003000075a7 */ /* 0x0022a400080011ff */
[----:B--2---:R-:W-:Y:S05]  /*a300*/  @!P0 NANOSLEEP.SYNCS 0x989680 ;  /* 0x009896800000895d */ /* 0x004fea0003900000 */
[----:B------:R-:W2:Y:S02]  /*a310*/  @!P0 SYNCS.PHASECHK.TRANS64 P0, [R0+URZ], R3 ;  /* 0x00000003000085a7 */ /* 0x000ea400080010ff */
[----:B--2---:R-:W-:Y:S05]  /*a320*/  @!P0 BRA `(.L_x_162) ;  /* 0xfffffffc00f08947 */ /* 0x004fea000383ffff */
[----:B------:R-:W-:Y:S05]  /*a330*/  BRA `(.L_x_163) ;  /* 0xffffff8c00087947 */ /* 0x000fea000383ffff */
.L_x_49:
[----:B------:R-:W-:-:S07]  /*a340*/  MOV R4, UR4 ;  /* 0x0000000400047c02 */ /* 0x000fce0008000f00 */
.L_x_164:
[----:B--2---:R2:W3:Y:S02]  /*a350*/  SYNCS.PHASECHK.TRANS64.TRYWAIT P1, [R4+URZ+0xd8], R7 ;  /* 0x0000d807040075a7 */ /* 0x0044e400080211ff */
[----:B---3--:R-:W-:Y:S05]  /*a360*/  @!P1 NANOSLEEP.SYNCS 0x989680 ;  /* 0x009896800000995d */ /* 0x008fea0003900000 */
[----:B------:R-:W3:Y:S02]  /*a370*/  @!P1 SYNCS.PHASECHK.TRANS64 P1, [R4+URZ+0xd8], R7 ;  /* 0x0000d807040095a7 */ /* 0x000ee400080210ff */
[----:B---3--:R-:W-:Y:S05]  /*a380*/  @!P1 BRA `(.L_x_164) ;  /* 0xfffffffc00f09947 */ /* 0x008fea000383ffff */
[----:B------:R-:W-:Y:S05]  /*a390*/  BRA `(.L_x_165) ;  /* 0xffffff8c00787947 */ /* 0x000fea000383ffff */
.L_x_50:
[----:B--2---:R-:W-:-:S07]  /*a3a0*/  MOV R4, UR4 ;  /* 0x0000000400047c02 */ /* 0x004fce0008000f00 */
.L_x_166:
[----:B--2---:R2:W3:Y:S02]  /*a3b0*/  SYNCS.PHASECHK.TRANS64.TRYWAIT P1, [R4+URZ+0xd0], R5 ;  /* 0x0000d005040075a7 */ /* 0x0044e400080211ff */
[----:B---3--:R-:W-:Y:S05]  /*a3c0*/  @!P1 NANOSLEEP.SYNCS 0x989680 ;  /* 0x009896800000995d */ /* 0x008fea0003900000 */
[----:B------:R-:W3:Y:S02]  /*a3d0*/  @!P1 SYNCS.PHASECHK.TRANS64 P1, [R4+URZ+0xd0], R5 ;  /* 0x0000d005040095a7 */ /* 0x000ee400080210ff */
[----:B---3--:R-:W-:Y:S05]  /*a3e0*/  @!P1 BRA `(.L_x_166) ;  /* 0xfffffffc00f09947 */ /* 0x008fea000383ffff */
[----:B------:R-:W-:Y:S05]  /*a3f0*/  BRA `(.L_x_167) ;  /* 0xffffff8c00807947 */ /* 0x000fea000383ffff */
.L_x_60:
[----:B--2---:R-:W-:-:S04]  /*a400*/  MOV R5, UR5 ;  /* 0x0000000500057c02 */ /* 0x004fc80008000f00 */
[----:B------:R2:W3:Y:S03]  /*a410*/  SYNCS.PHASECHK.TRANS64.TRYWAIT P0, [R5+URZ+0x8], R6 ;  /* 0x00000806050075a7 */ /* 0x0004e600080011ff */
[----:B---3--:R-:W-:Y:S05]  /*a420*/  @!P0 NANOSLEEP.SYNCS 0x989680 ;  /* 0x009896800000895d */ /* 0x008fea0003900000 */
[----:B------:R-:W3:Y:S02]  /*a430*/  @!P0 SYNCS.PHASECHK.TRANS64 P0, [R5+URZ+0x8], R6 ;  /* 0x00000806050085a7 */ /* 0x000ee400080010ff */
[----:B---3--:R-:W-:Y:S05]  /*a440*/  @!P0 BRA `(.L_x_60) ;  /* 0xfffffffc00ec8947 */ /* 0x008fea000383ffff */
[----:B------:R-:W-:Y:S05]  /*a450*/  BRA `(.L_x_59) ;  /* 0xffffff90004c7947 */ /* 0x000fea000383ffff */
.L_x_62:
[----:B------:R-:W-:Y:S01]  /*a460*/  BSSY B0, `(.L_x_168) ;  /* 0x0000006000007945 */ /* 0x000fe20003800000 */
[----:B------:R-:W-:-:S07]  /*a470*/  MOV R15, 0xffffffff ;  /* 0xffffffff000f7802 */ /* 0x000fce0000000f00 */
[----:B-12--5:R-:W-:Y:S05]  /*a480*/  WARPSYNC.COLLECTIVE R15, `(.L_x_169) ;  /* 0x000000000f0c7348 */ /* 0x026fea0003c00000 */
[----:B------:R-:W-:Y:S02]  /*a490*/  ELECT P6, UR79, PT ;  /* 0x00000000004f782f */ /* 0x000fe400038c0000 */
[----:B------:R-:W-:Y:S01]  /*a4a0*/  MOV R14, UR79 ;  /* 0x0000004f000e7c02 */ /* 0x000fe20008000f00 */
[----:B-12--5:R-:W-:Y:S10]  /*a4b0*/  ENDCOLLECTIVE ;  /* 0x000000000000791b */ /* 0x026ff40003800000 */
.L_x_169:
[----:B------:R-:W-:Y:S05]  /*a4c0*/  BSYNC B0 ;  /* 0x0000000000007941 */ /* 0x000fea0003800000 */
.L_x_168:
[----:B------:R-:W-:Y:S05]  /*a4d0*/  BRA `(.L_x_170) ;  /* 0xffffff90007c7947 */ /* 0x000fea000383ffff */
.L_x_64:
[----:B--2---:R-:W-:-:S04]  /*a4e0*/  MOV R3, UR5 ;  /* 0x0000000500037c02 */ /* 0x004fc80008000f00 */
[----:B------:R2:W3:Y:S03]  /*a4f0*/  SYNCS.PHASECHK.TRANS64.TRYWAIT P0, [R3+URZ+0x8], R4 ;  /* 0x00000804030075a7 */ /* 0x0004e600080011ff */
[----:B---3--:R-:W-:Y:S05]  /*a500*/  @!P0 NANOSLEEP.SYNCS 0x989680 ;  /* 0x009896800000895d */ /* 0x008fea0003900000 */
[----:B------:R-:W3:Y:S02]  /*a510*/  @!P0 SYNCS.PHASECHK.TRANS64 P0, [R3+URZ+0x8], R4 ;  /* 0x00000804030085a7 */ /* 0x000ee400080010ff */
[----:B---3--:R-:W-:Y:S05]  /*a520*/  @!P0 BRA `(.L_x_64) ;  /* 0xfffffffc00ec8947 */ /* 0x008fea000383ffff */
[----:B------:R-:W-:Y:S05]  /*a530*/  BRA `(.L_x_63) ;  /* 0xffffff9000807947 */ /* 0x000fea000383ffff */
.L_x_65:
[----:B------:R-:W-:-:S07]  /*a540*/  MOV R4, UR20 ;  /* 0x0000001400047c02 */ /* 0x000fce0008000f00 */
.L_x_171:
[----:B-1----:R1:W2:Y:S02]  /*a550*/  SYNCS.PHASECHK.TRANS64.TRYWAIT P0, [R4+URZ+0xd0], R5 ;  /* 0x0000d005040075a7 */ /* 0x0022a400080011ff */
[----:B--2---:R-:W-:Y:S05]  /*a560*/  @!P0 NANOSLEEP.SYNCS 0x989680 ;  /* 0x009896800000895d */ /* 0x004fea0003900000 */
[----:B------:R-:W2:Y:S02]  /*a570*/  @!P0 SYNCS.PHASECHK.TRANS64 P0, [R4+URZ+0xd0], R5 ;  /* 0x0000d005040085a7 */ /* 0x000ea400080010ff */
[----:B--2---:R-:W-:Y:S05]  /*a580*/  @!P0 BRA `(.L_x_171) ;  /* 0xfffffffc00f08947 */ /* 0x004fea000383ffff */
[----:B------:R-:W-:Y:S05]  /*a590*/  BRA `(.L_x_172) ;  /* 0xffffff9400787947 */ /* 0x000fea000383ffff */
.L_x_67:
[----:B------:R-:W-:-:S07]  /*a5a0*/  MOV R4, UR25 ;  /* 0x0000001900047c02 */ /* 0x000fce0008000f00 */
.L_x_173:
[----:B-1----:R1:W2:Y:S02]  /*a5b0*/  SYNCS.PHASECHK.TRANS64.TRYWAIT P0, [R4+URZ+0xf0], R5 ;  /* 0x0000f005040075a7 */ /* 0x0022a400080011ff */
[----:B--2---:R-:W-:Y:S05]  /*a5c0*/  @!P0 NANOSLEEP.SYNCS 0x989680 ;  /* 0x009896800000895d */ /* 0x004fea0003900000 */
[----:B------:R-:W2:Y:S02]  /*a5d0*/  @!P0 SYNCS.PHASECHK.TRANS64 P0, [R4+URZ+0xf0], R5 ;  /* 0x0000f005040085a7 */ /* 0x000ea400080010ff */
[----:B--2---:R-:W-:Y:S05]  /*a5e0*/  @!P0 BRA `(.L_x_173) ;  /* 0xfffffffc00f08947 */ /* 0x004fea000383ffff */
[----:B------:R-:W-:Y:S05]  /*a5f0*/  BRA `(.L_x_66) ;  /* 0xffffff9400987947 */ /* 0x000fea000383ffff */
.L_x_71:
[----:B-1----:R-:W-:Y:S07]  /*a600*/  MOV R4, UR18 ;  /* 0x0000001200047c02 */ /* 0x002fee0008000f00 */
.L_x_174:
[----:B-1----:R1:W2:Y:S02]  /*a610*/  SYNCS.PHASECHK.TRANS64.TRYWAIT P0, [R4+URZ], R7 ;  /* 0x00000007040075a7 */ /* 0x0022a400080011ff */
[----:B--2---:R-:W-:Y:S05]  /*a620*/  @!P0 NANOSLEEP.SYNCS 0x989680 ;  /* 0x009896800000895d */ /* 0x004fea0003900000 */
[----:B------:R-:W2:Y:S02]  /*a630*/  @!P0 SYNCS.PHASECHK.TRANS64 P0, [R4+URZ], R7 ;  /* 0x00000007040085a7 */ /* 0x000ea400080010ff */
[----:B--2---:R-:W-:Y:S05]  /*a640*/  @!P0 BRA `(.L_x_174) ;  /* 0xfffffffc00f08947 */ /* 0x004fea000383ffff */
[----:B------:R-:W-:Y:S05]  /*a650*/  BRA `(.L_x_70) ;  /* 0xffffff9400bc7947 */ /* 0x000fea000383ffff */
.L_x_75:
[----:B--2---:R-:W-:-:S07]  /*a660*/  MOV R0, UR4 ;  /* 0x0000000400007c02 */ /* 0x004fce0008000f00 */
.L_x_175:
[----:B-1----:R1:W2:Y:S02]  /*a670*/  SYNCS.PHASECHK.TRANS64.TRYWAIT P0, [R0+URZ], R5 ;  /* 0x00000005000075a7 */ /* 0x0022a400080011ff */
[----:B--2---:R-:W-:Y:S05]  /*a680*/  @!P0 NANOSLEEP.SYNCS 0x989680 ;  /* 0x009896800000895d */ /* 0x004fea0003900000 */
[----:B------:R-:W2:Y:S02]  /*a690*/  @!P0 SYNCS.PHASECHK.TRANS64 P0, [R0+URZ], R5 ;  /* 0x00000005000085a7 */ /* 0x000ea400080010ff */
[----:B--2---:R-:W-:Y:S05]  /*a6a0*/  @!P0 BRA `(.L_x_175) ;  /* 0xfffffffc00f08947 */ /* 0x004fea000383ffff */
[----:B------:R-:W-:Y:S05]  /*a6b0*/  BRA `(.L_x_176) ;  /* 0xffffff9800c47947 */ /* 0x000fea000383ffff */
.L_x_78:
[----:B------:R-:W-:-:S07]  /*a6c0*/  MOV R0, UR20 ;  /* 0x0000001400007c02 */ /* 0x000fce0008000f00 */
.L_x_177:
[----:B-1----:R1:W2:Y:S02]  /*a6d0*/  SYNCS.PHASECHK.TRANS64.TRYWAIT P1, [R0+URZ+0x100], R5 ;  /* 0x00010005000075a7 */ /* 0x0022a400080211ff */
[----:B--2---:R-:W-:Y:S05]  /*a6e0*/  @!P1 NANOSLEEP.SYNCS 0x989680 ;  /* 0x009896800000995d */ /* 0x004fea0003900000 */
[----:B------:R-:W2:Y:S02]  /*a6f0*/  @!P1 SYNCS.PHASECHK.TRANS64 P1, [R0+URZ+0x100], R5 ;  /* 0x00010005000095a7 */ /* 0x000ea400080210ff */
[----:B--2---:R-:W-:Y:S05]  /*a700*/  @!P1 BRA `(.L_x_177) ;  /* 0xfffffffc00f09947 */ /* 0x004fea000383ffff */
[----:B------:R-:W-:Y:S05]  /*a710*/  BRA `(.L_x_178) ;  /* 0xffffff9c00107947 */ /* 0x000fea000383ffff */
.L_x_83:
[----:B------:R-:W-:Y:S07]  /*a720*/  MOV R2, UR31 ;  /* 0x0000001f00027c02 */ /* 0x000fee0008000f00 */
.L_x_179:
[----:B-1----:R1:W2:Y:S02]  /*a730*/  SYNCS.PHASECHK.TRANS64.TRYWAIT P0, [R2+URZ+0xd0], R3 ;  /* 0x0000d003020075a7 */ /* 0x0022a400080011ff */
[----:B--2---:R-:W-:Y:S05]  /*a740*/  @!P0 NANOSLEEP.SYNCS 0x989680 ;  /* 0x009896800000895d */ /* 0x004fea0003900000 */
[----:B------:R-:W2:Y:S02]  /*a750*/  @!P0 SYNCS.PHASECHK.TRANS64 P0, [R2+URZ+0xd0], R3 ;  /* 0x0000d003020085a7 */ /* 0x000ea400080010ff */
[----:B--2---:R-:W-:Y:S05]  /*a760*/  @!P0 BRA `(.L_x_179) ;  /* 0xfffffffc00f08947 */ /* 0x004fea000383ffff */
[----:B------:R-:W-:Y:S05]  /*a770*/  BRA `(.L_x_180) ;  /* 0xffffffa000647947 */ /* 0x000fea000383ffff */
.L_x_86:
[----:B------:R-:W-:Y:S07]  /*a780*/  MOV R2, UR31 ;  /* 0x0000001f00027c02 */ /* 0x000fee0008000f00 */
.L_x_181:
[----:B-1----:R1:W2:Y:S02]  /*a790*/  SYNCS.PHASECHK.TRANS64.TRYWAIT P2, [R2+URZ+0xc8], R3 ;  /* 0x0000c803020075a7 */ /* 0x0022a400080411ff */
[----:B--2---:R-:W-:Y:S05]  /*a7a0*/  @!P2 NANOSLEEP.SYNCS 0x989680 ;  /* 0x009896800000a95d */ /* 0x004fea0003900000 */
[----:B------:R-:W2:Y:S02]  /*a7b0*/  @!P2 SYNCS.PHASECHK.TRANS64 P2, [R2+URZ+0xc8], R3 ;  /* 0x0000c8030200a5a7 */ /* 0x000ea400080410ff */
[----:B--2---:R-:W-:Y:S05]  /*a7c0*/  @!P2 BRA `(.L_x_181) ;  /* 0xfffffffc00f0a947 */ /* 0x004fea000383ffff */
[----:B------:R-:W-:Y:S05]  /*a7d0*/  BRA `(.L_x_85) ;  /* 0xffffffa400c87947 */ /* 0x000fea000383ffff */
.L_x_89:
[----:B-1----:R-:W-:Y:S07]  /*a7e0*/  MOV R3, UR31 ;  /* 0x0000001f00037c02 */ /* 0x002fee0008000f00 */
.L_x_182:
[----:B-1----:R1:W2:Y:S02]  /*a7f0*/  SYNCS.PHASECHK.TRANS64.TRYWAIT P1, [R3+URZ+0xa0], R8 ;  /* 0x0000a008030075a7 */ /* 0x0022a400080211ff */
[----:B--2---:R-:W-:Y:S05]  /*a800*/  @!P1 NANOSLEEP.SYNCS 0x989680 ;  /* 0x009896800000995d */ /* 0x004fea0003900000 */
[----:B------:R-:W2:Y:S02]  /*a810*/  @!P1 SYNCS.PHASECHK.TRANS64 P1, [R3+URZ+0xa0], R8 ;  /* 0x0000a008030095a7 */ /* 0x000ea400080210ff */
[----:B--2---:R-:W-:Y:S05]  /*a820*/  @!P1 BRA `(.L_x_182) ;  /* 0xfffffffc00f09947 */ /* 0x004fea000383ffff */
[----:B------:R-:W-:Y:S05]  /*a830*/  BRA `(.L_x_183) ;  /* 0xffffffa800587947 */ /* 0x000fea000383ffff */
.L_x_90:
[----:B------:R-:W-:Y:S07]  /*a840*/  MOV R3, UR31 ;  /* 0x0000001f00037c02 */ /* 0x000fee0008000f00 */
.L_x_184:
[----:B-1----:R1:W2:Y:S02]  /*a850*/  SYNCS.PHASECHK.TRANS64.TRYWAIT P1, [R3+URZ+0xa8], R8 ;  /* 0x0000a808030075a7 */ /* 0x0022a400080211ff */
[----:B--2---:R-:W-:Y:S05]  /*a860*/  @!P1 NANOSLEEP.SYNCS 0x989680 ;  /* 0x009896800000995d */ /* 0x004fea0003900000 */
[----:B------:R-:W2:Y:S02]  /*a870*/  @!P1 SYNCS.PHASECHK.TRANS64 P1, [R3+URZ+0xa8], R8 ;  /* 0x0000a808030095a7 */ /* 0x000ea400080210ff */
[----:B--2---:R-:W-:Y:S05]  /*a880*/  @!P1 BRA `(.L_x_184) ;  /* 0xfffffffc00f09947 */ /* 0x004fea000383ffff */
[----:B------:R-:W-:Y:S05]  /*a890*/  BRA `(.L_x_185) ;  /* 0xffffffa800907947 */ /* 0x000fea000383ffff */
.L_x_91:
[----:B------:R-:W-:Y:S07]  /*a8a0*/  MOV R3, UR31 ;  /* 0x0000001f00037c02 */ /* 0x000fee0008000f00 */
.L_x_186:
[----:B-1----:R1:W2:Y:S02]  /*a8b0*/  SYNCS.PHASECHK.TRANS64.TRYWAIT P1, [R3+URZ+0xb0], R8 ;  /* 0x0000b008030075a7 */ /* 0x0022a400080211ff */
[----:B--2---:R-:W-:Y:S05]  /*a8c0*/  @!P1 NANOSLEEP.SYNCS 0x989680 ;  /* 0x009896800000995d */ /* 0x004fea0003900000 */
[----:B------:R-:W2:Y:S02]  /*a8d0*/  @!P1 SYNCS.PHASECHK.TRANS64 P1, [R3+URZ+0xb0], R8 ;  /* 0x0000b008030095a7 */ /* 0x000ea400080210ff */
[----:B--2---:R-:W-:Y:S05]  /*a8e0*/  @!P1 BRA `(.L_x_186) ;  /* 0xfffffffc00f09947 */ /* 0x004fea000383ffff */
[----:B------:R-:W-:Y:S05]  /*a8f0*/  BRA `(.L_x_187) ;  /* 0xffffffa800d87947 */ /* 0x000fea000383ffff */
.L_x_92:
[----:B------:R-:W-:Y:S07]  /*a900*/  MOV R3, UR31 ;  /* 0x0000001f00037c02 */ /* 0x000fee0008000f00 */
.L_x_188:
[----:B-1----:R1:W2:Y:S02]  /*a910*/  SYNCS.PHASECHK.TRANS64.TRYWAIT P0, [R3+URZ+0xb8], R8 ;  /* 0x0000b808030075a7 */ /* 0x0022a400080011ff */
[----:B--2---:R-:W-:Y:S05]  /*a920*/  @!P0 NANOSLEEP.SYNCS 0x989680 ;  /* 0x009896800000895d */ /* 0x004fea0003900000 */
[----:B------:R-:W2:Y:S02]  /*a930*/  @!P0 SYNCS.PHASECHK.TRANS64 P0, [R3+URZ+0xb8], R8 ;  /* 0x0000b808030085a7 */ /* 0x000ea400080010ff */
[----:B--2---:R-:W-:Y:S05]  /*a940*/  @!P0 BRA `(.L_x_188) ;  /* 0xfffffffc00f08947 */ /* 0x004fea000383ffff */
[----:B------:R-:W-:Y:S05]  /*a950*/  BRA `(.L_x_189) ;  /* 0xffffffac00287947 */ /* 0x000fea000383ffff */
.L_x_94:
[----:B-1----:R-:W-:-:S07]  /*a960*/  MOV R0, UR31 ;  /* 0x0000001f00007c02 */ /* 0x002fce0008000f00 */
.L_x_190:
[----:B-1----:R1:W2:Y:S02]  /*a970*/  SYNCS.PHASECHK.TRANS64.TRYWAIT P0, [R0+URZ+0xa0], R3 ;  /* 0x0000a003000075a7 */ /* 0x0022a400080011ff */
[----:B--2---:R-:W-:Y:S05]  /*a980*/  @!P0 NANOSLEEP.SYNCS 0x989680 ;  /* 0x009896800000895d */ /* 0x004fea0003900000 */
[----:B------:R-:W2:Y:S02]  /*a990*/  @!P0 SYNCS.PHASECHK.TRANS64 P0, [R0+URZ+0xa0], R3 ;  /* 0x0000a003000085a7 */ /* 0x000ea400080010ff */
[----:B--2---:R-:W-:Y:S05]  /*a9a0*/  @!P0 BRA `(.L_x_190) ;  /* 0xfffffffc00f08947 */ /* 0x004fea000383ffff */
[----:B------:R-:W-:Y:S05]  /*a9b0*/  BRA `(.L_x_191) ;  /* 0xffffffac00947947 */ /* 0x000fea000383ffff */
.L_x_95:
[----:B-1----:R-:W-:-:S07]  /*a9c0*/  MOV R0, UR31 ;  /* 0x0000001f00007c02 */ /* 0x002fce0008000f00 */
.L_x_192:
[----:B-1----:R1:W2:Y:S02]  /*a9d0*/  SYNCS.PHASECHK.TRANS64.TRYWAIT P0, [R0+URZ+0xa8], R3 ;  /* 0x0000a803000075a7 */ /* 0x0022a400080011ff */
[----:B--2---:R-:W-:Y:S05]  /*a9e0*/  @!P0 NANOSLEEP.SYNCS 0x989680 ;  /* 0x009896800000895d */ /* 0x004fea0003900000 */
[----:B------:R-:W2:Y:S02]  /*a9f0*/  @!P0 SYNCS.PHASECHK.TRANS64 P0, [R0+URZ+0xa8], R3 ;  /* 0x0000a803000085a7 */ /* 0x000ea400080010ff */
[----:B--2---:R-:W-:Y:S05]  /*aa00*/  @!P0 BRA `(.L_x_192) ;  /* 0xfffffffc00f08947 */ /* 0x004fea000383ffff */
[----:B------:R-:W-:Y:S05]  /*aa10*/  BRA `(.L_x_193) ;  /* 0xffffffac00847947 */ /* 0x000fea000383ffff */
.L_x_96:
[----:B-1----:R-:W-:-:S07]  /*aa20*/  MOV R0, UR31 ;  /* 0x0000001f00007c02 */ /* 0x002fce0008000f00 */
.L_x_194:
[----:B-1----:R1:W2:Y:S02]  /*aa30*/  SYNCS.PHASECHK.TRANS64.TRYWAIT P0, [R0+URZ+0xb0], R3 ;  /* 0x0000b003000075a7 */ /* 0x0022a400080011ff */
[----:B--2---:R-:W-:Y:S05]  /*aa40*/  @!P0 NANOSLEEP.SYNCS 0x989680 ;  /* 0x009896800000895d */ /* 0x004fea0003900000 */
[----:B------:R-:W2:Y:S02]  /*aa50*/  @!P0 SYNCS.PHASECHK.TRANS64 P0, [R0+URZ+0xb0], R3 ;  /* 0x0000b003000085a7 */ /* 0x000ea400080010ff */
[----:B--2---:R-:W-:Y:S05]  /*aa60*/  @!P0 BRA `(.L_x_194) ;  /* 0xfffffffc00f08947 */ /* 0x004fea000383ffff */
[----:B------:R-:W-:Y:S05]  /*aa70*/  BRA `(.L_x_195) ;  /* 0xffffffac00747947 */ /* 0x000fea000383ffff */
.L_x_98:
[----:B------:R-:W-:Y:S07]  /*aa80*/  MOV R0, UR49 ;  /* 0x0000003100007c02 */ /* 0x000fee0008000f00 */
.L_x_196:
[----:B-1----:R1:W2:Y:S02]  /*aa90*/  SYNCS.PHASECHK.TRANS64.TRYWAIT P0, [R0+URZ+0xd0], R3 ;  /* 0x0000d003000075a7 */ /* 0x0022a400080011ff */
[----:B--2---:R-:W-:Y:S05]  /*aaa0*/  @!P0 NANOSLEEP.SYNCS 0x989680 ;  /* 0x009896800000895d */ /* 0x004fea0003900000 */
[----:B------:R-:W2:Y:S02]  /*aab0*/  @!P0 SYNCS.PHASECHK.TRANS64 P0, [R0+URZ+0xd0], R3 ;  /* 0x0000d003000085a7 */ /* 0x000ea400080010ff */
[----:B--2---:R-:W-:Y:S05]  /*aac0*/  @!P0 BRA `(.L_x_196) ;  /* 0xfffffffc00f08947 */ /* 0x004fea000383ffff */
[----:B------:R-:W-:Y:S05]  /*aad0*/  BRA `(.L_x_197) ;  /* 0xffffffb0004c7947 */ /* 0x000fea000383ffff */
.L_x_109:
[----:B-1----:R-:W-:Y:S04]  /*aae0*/  MOV R2, UR49 ;  /* 0x0000003100027c02 */ /* 0x002fe80008000f00 */
[----:B------:R1:W2:Y:S03]  /*aaf0*/  SYNCS.PHASECHK.TRANS64.TRYWAIT P1, [R2+URZ+0x80], R3 ;  /* 0x00008003020075a7 */ /* 0x0002a600080211ff */
[----:B--2---:R-:W-:Y:S05]  /*ab00*/  @!P1 NANOSLEEP.SYNCS 0x989680 ;  /* 0x009896800000995d */ /* 0x004fea0003900000 */
[----:B------:R-:W2:Y:S02]  /*ab10*/  @!P1 SYNCS.PHASECHK.TRANS64 P1, [R2+URZ+0x80], R3 ;  /* 0x00008003020095a7 */ /* 0x000ea400080210ff */
[----:B--2---:R-:W-:Y:S05]  /*ab20*/  @!P1 BRA `(.L_x_109) ;  /* 0xfffffffc00ec9947 */ /* 0x004fea000383ffff */
[----:B------:R-:W-:Y:S05]  /*ab30*/  BRA `(.L_x_108) ;  /* 0xffffffc000187947 */ /* 0x000fea000383ffff */
.L_x_111:
[----:B------:R1:W1:Y:S02]  /*ab40*/  SYNCS.PHASECHK.TRANS64.TRYWAIT P0, [R105+URZ+0xe0], R0 ;  /* 0x0000e000690075a7 */ /* 0x00026400080011ff */
[----:B-1----:R-:W-:Y:S05]  /*ab50*/  @!P0 NANOSLEEP.SYNCS 0x989680 ;  /* 0x009896800000895d */ /* 0x002fea0003900000 */
[----:B------:R-:W1:Y:S02]  /*ab60*/  @!P0 SYNCS.PHASECHK.TRANS64 P0, [R105+URZ+0xe0], R0 ;  /* 0x0000e000690085a7 */ /* 0x000e6400080010ff */
[----:B-1----:R-:W-:Y:S05]  /*ab70*/  @!P0 BRA `(.L_x_111) ;  /* 0xfffffffc00f08947 */ /* 0x002fea000383ffff */
[----:B------:R-:W-:Y:S05]  /*ab80*/  BRA `(.L_x_110) ;  /* 0xffffffc000407947 */ /* 0x000fea000383ffff */
.L_x_120:
[----:B---3--:R3:W4:Y:S02]  /*ab90*/  SYNCS.PHASECHK.TRANS64.TRYWAIT P0, [R3+URZ+0x80], R0 ;  /* 0x00008000030075a7 */ /* 0x00872400080011ff */
[----:B----4-:R-:W-:Y:S05]  /*aba0*/  @!P0 NANOSLEEP.SYNCS 0x989680 ;  /* 0x009896800000895d */ /* 0x010fea0003900000 */
[----:B------:R-:W4:Y:S02]  /*abb0*/  @!P0 SYNCS.PHASECHK.TRANS64 P0, [R3+URZ+0x80], R0 ;  /* 0x00008000030085a7 */ /* 0x000f2400080010ff */
[----:B----4-:R-:W-:Y:S05]  /*abc0*/  @!P0 BRA `(.L_x_120) ;  /* 0xfffffffc00f08947 */ /* 0x010fea000383ffff */
[----:B------:R-:W-:Y:S05]  /*abd0*/  BRA `(.L_x_119) ;  /* 0xffffffcc00247947 */ /* 0x000fea000383ffff */
.L_x_128:
[----:B-1----:R1:W4:Y:S02]  /*abe0*/  SYNCS.PHASECHK.TRANS64.TRYWAIT P0, [R70+URZ+0x80], R5 ;  /* 0x00008005460075a7 */ /* 0x00232400080011ff */
[----:B----4-:R-:W-:Y:S05]  /*abf0*/  @!P0 NANOSLEEP.SYNCS 0x989680 ;  /* 0x009896800000895d */ /* 0x010fea0003900000 */
[----:B------:R-:W4:Y:S02]  /*ac00*/  @!P0 SYNCS.PHASECHK.TRANS64 P0, [R70+URZ+0x80], R5 ;  /* 0x00008005460085a7 */ /* 0x000f2400080010ff */
[----:B----4-:R-:W-:Y:S05]  /*ac10*/  @!P0 BRA `(.L_x_128) ;  /* 0xfffffffc00f08947 */ /* 0x010fea000383ffff */
[----:B------:R-:W-:Y:S05]  /*ac20*/  BRA `(.L_x_127) ;  /* 0xffffffd8002c7947 */ /* 0x000fea000383ffff */
.L_x_136:
[----:B-1----:R1:W4:Y:S02]  /*ac30*/  SYNCS.PHASECHK.TRANS64.TRYWAIT P0, [R69+URZ+0x80], R4 ;  /* 0x00008004450075a7 */ /* 0x00232400080011ff */
[----:B----4-:R-:W-:Y:S05]  /*ac40*/  @!P0 NANOSLEEP.SYNCS 0x989680 ;  /* 0x009896800000895d */ /* 0x010fea0003900000 */
[----:B------:R-:W4:Y:S02]  /*ac50*/  @!P0 SYNCS.PHASECHK.TRANS64 P0, [R69+URZ+0x80], R4 ;  /* 0x00008004450085a7 */ /* 0x000f2400080010ff */
[----:B----4-:R-:W-:Y:S05]  /*ac60*/  @!P0 BRA `(.L_x_136) ;  /* 0xfffffffc00f08947 */ /* 0x010fea000383ffff */
[----:B------:R-:W-:Y:S05]  /*ac70*/  BRA `(.L_x_135) ;  /* 0xffffffe400307947 */ /* 0x000fea000383ffff */
        .weak           $__internal_0_$__cuda_sm10x_tcgen05_guardrail_trap_col_being_dealloced_not_returned_by_alloc
        .type           $__internal_0_$__cuda_sm10x_tcgen05_guardrail_trap_col_being_dealloced_not_returned_by_alloc,@function
        .size           $__internal_0_$__cuda_sm10x_tcgen05_guardrail_trap_col_being_dealloced_not_returned_by_alloc,($__internal_1_$__cuda_sm10x_tcgen05_guardrail_trap_phase_invalid_during_alloc - $__internal_0_$__cuda_sm10x_tcgen05_guardrail_trap_col_being_dealloced_not_returned_by_alloc)
$__internal_0_$__cuda_sm10x_tcgen05_guardrail_trap_col_being_dealloced_not_returned_by_alloc:
[----:B------:R-:W-:Y:S05]  /*ac80*/  BPT.TRAP 0x1 ;  /* 0x000000040000795c */ /* 0x000fea0000300000 */
[----:B------:R-:W-:-:S04]  /*ac90*/  HFMA2 R3, -RZ, RZ, 0, 0 ;  /* 0x00000000ff037431 */ /* 0x000fc800000001ff */
[----:B------:R-:W-:Y:S05]  /*aca0*/  RET.REL.NODEC R2 `(_ZN7cutlass13device_kernelINS_4conv6kernel13ConvUniversalINS1_16ConvProblemShapeILNS1_8OperatorE1ELi2EEENS1_10collective14CollectiveConvINS1_47MainloopSm100TmaUmmaWarpSpecializedImplicitGemmILS5_1ELi8ELi2ELi1ELi2EN4cute5tupleIJNSA_1CILi2EEENSC_ILi1EEESE_EEEEENSB_IJNSC_ILi256EEENSC_ILi128EEENSB_IJNSC_ILi64EEEEEEEEENS_10bfloat16_tESM_NSA_8TiledMMAINSA_8MMA_AtomIJNSA_26SM100_MMA_F16BF16_2x1SM_SSISM_SM_fLi256ELi128ELNSA_4UMMA5MajorE0ELSR_1ELNSQ_7ScaleInE0ELSS_0EEEEEENSA_6LayoutINSB_IJSE_SE_SE_EEENSB_IJNSC_ILi0EEESX_SX_EEEEENSB_IJNSA_10UnderscoreES10_S10_EEEEENS7_6detail27Sm100ImplicitGemmTileTraitsINSA_25SM100_TMA_2SM_LOAD_IM2COLENSA_14ComposedLayoutINSA_7SwizzleILi3ELi4ELi3EEENSA_18smem_ptr_flag_bitsILi16EEENSV_INSB_IJNSC_ILi8EEESJ_EEENSB_IJSJ_SE_EEEEEEEvEENS14_INSA_18SM100_TMA_2SM_LOADENS16_IS18_S1A_NSV_INSB_IJSJ_S1B_EEENSB_IJSE_SJ_EEEEEEEvEEEENS_8epilogue10collective18CollectiveEpilogueINS1O_23Sm100TmaWarpSpecializedILi4ELi2ELi32ELb1ELb0EEEJNSB_IJSI_SI_SK_EEENSB_IJNSV_ISI_SE_EENSV_INSC_ILi32EEESE_EEEEESM_NSB_IJNSB_IJlllEEESE_SX_EEESM_S1Z_NS1O_6fusion15FusionCallbacksIS1S_NS20_17LinearCombinationISM_fSM_fLNS_15FloatRoundStyleE2EEES1T_S1X_JEEENSA_5SM1004TMEM4LOAD26SM100_TMEM_LOAD_32dp32b32xENSA_20SM90_TMA_LOAD_IM2COLENS16_INS17_ILi2ELi4ELi3EEES1A_NSV_INSB_IJS1B_S1V_EEENSB_IJS1V_SE_EEEEEEENSA_39AutoVectorizingCopyWithAssumedAlignmentILi128EEENSA_21SM90_TMA_STORE_IM2COLES2F_S2H_S2H_EEEvvEEEEvNT_6ParamsE) ;  /* 0xffffff5002d47950 */ /* 0x000fea0003c3ffff */
        .weak           $__internal_1_$__cuda_sm10x_tcgen05_guardrail_trap_phase_invalid_during_alloc
        .type           $__internal_1_$__cuda_sm10x_tcgen05_guardrail_trap_phase_invalid_during_alloc,@function
        .size           $__internal_1_$__cuda_sm10x_tcgen05_guardrail_trap_phase_invalid_during_alloc,($__internal_2_$__cuda_sm10x_tcgen05_guardrail_trap_unallocated_columns_being_dealloced - $__internal_1_$__cuda_sm10x_tcgen05_guardrail_trap_phase_invalid_during_alloc)
$__internal_1_$__cuda_sm10x_tcgen05_guardrail_trap_phase_invalid_during_alloc:
[----:B------:R-:W-:Y:S05]  /*acb0*/  BPT.TRAP 0x1 ;  /* 0x000000040000795c */ /* 0x000fea0000300000 */
[----:B------:R-:W-:-:S04]  /*acc0*/  MOV R5, 0x0 ;  /* 0x0000000000057802 */ /* 0x000fc80000000f00 */
[----:B------:R-:W-:Y:S05]  /*acd0*/  RET.REL.NODEC R4 `(_ZN7cutlass13device_kernelINS_4conv6kernel13ConvUniversalINS1_16ConvProblemShapeILNS1_8OperatorE1ELi2EEENS1_10collective14CollectiveConvINS1_47MainloopSm100TmaUmmaWarpSpecializedImplicitGemmILS5_1ELi8ELi2ELi1ELi2EN4cute5tupleIJNSA_1CILi2EEENSC_ILi1EEESE_EEEEENSB_IJNSC_ILi256EEENSC_ILi128EEENSB_IJNSC_ILi64EEEEEEEEENS_10bfloat16_tESM_NSA_8TiledMMAINSA_8MMA_AtomIJNSA_26SM100_MMA_F16BF16_2x1SM_SSISM_SM_fLi256ELi128ELNSA_4UMMA5MajorE0ELSR_1ELNSQ_7ScaleInE0ELSS_0EEEEEENSA_6LayoutINSB_IJSE_SE_SE_EEENSB_IJNSC_ILi0EEESX_SX_EEEEENSB_IJNSA_10UnderscoreES10_S10_EEEEENS7_6detail27Sm100ImplicitGemmTileTraitsINSA_25SM100_TMA_2SM_LOAD_IM2COLENSA_14ComposedLayoutINSA_7SwizzleILi3ELi4ELi3EEENSA_18smem_ptr_flag_bitsILi16EEENSV_INSB_IJNSC_ILi8EEESJ_EEENSB_IJSJ_SE_EEEEEEEvEENS14_INSA_18SM100_TMA_2SM_LOADENS16_IS18_S1A_NSV_INSB_IJSJ_S1B_EEENSB_IJSE_SJ_EEEEEEEvEEEENS_8epilogue10collective18CollectiveEpilogueINS1O_23Sm100TmaWarpSpecializedILi4ELi2ELi32ELb1ELb0EEEJNSB_IJSI_SI_SK_EEENSB_IJNSV_ISI_SE_EENSV_INSC_ILi32EEESE_EEEEESM_NSB_IJNSB_IJlllEEESE_SX_EEESM_S1Z_NS1O_6fusion15FusionCallbacksIS1S_NS20_17LinearCombinationISM_fSM_fLNS_15FloatRoundStyleE2EEES1T_S1X_JEEENSA_5SM1004TMEM4LOAD26SM100_TMEM_LOAD_32dp32b32xENSA_20SM90_TMA_LOAD_IM2COLENS16_INS17_ILi2ELi4ELi3EEES1A_NSV_INSB_IJS1B_S1V_EEENSB_IJS1V_SE_EEEEEEENSA_39AutoVectorizingCopyWithAssumedAlignmentILi128EEENSA_21SM90_TMA_STORE_IM2COLES2F_S2H_S2H_EEEvvEEEEvNT_6ParamsE) ;  /* 0xffffff5004c87950 */ /* 0x000fea0003c3ffff */
        .weak           $__internal_2_$__cuda_sm10x_tcgen05_guardrail_trap_unallocated_columns_being_dealloced
        .type           $__internal_2_$__cuda_sm10x_tcgen05_guardrail_trap_unallocated_columns_being_dealloced,@function
        .size           $__internal_2_$__cuda_sm10x_tcgen05_guardrail_trap_unallocated_columns_being_dealloced,(.L_x_199 - $__internal_2_$__cuda_sm10x_tcgen05_guardrail_trap_unallocated_columns_being_dealloced)
$__internal_2_$__cuda_sm10x_tcgen05_guardrail_trap_unallocated_columns_being_dealloced:
[----:B------:R-:W-:Y:S05]  /*ace0*/  BPT.TRAP 0x1 ;  /* 0x000000040000795c */ /* 0x000fea0000300000 */
[----:B------:R-:W-:-:S04]  /*acf0*/  HFMA2 R3, -RZ, RZ, 0, 0 ;  /* 0x00000000ff037431 */ /* 0x000fc800000001ff */
[----:B------:R-:W-:Y:S05]  /*ad00*/  RET.REL.NODEC R2 `(_ZN7cutlass13device_kernelINS_4conv6kernel13ConvUniversalINS1_16ConvProblemShapeILNS1_8OperatorE1ELi2EEENS1_10collective14CollectiveConvINS1_47MainloopSm100TmaUmmaWarpSpecializedImplicitGemmILS5_1ELi8ELi2ELi1ELi2EN4cute5tupleIJNSA_1CILi2EEENSC_ILi1EEESE_EEEEENSB_IJNSC_ILi256EEENSC_ILi128EEENSB_IJNSC_ILi64EEEEEEEEENS_10bfloat16_tESM_NSA_8TiledMMAINSA_8MMA_AtomIJNSA_26SM100_MMA_F16BF16_2x1SM_SSISM_SM_fLi256ELi128ELNSA_4UMMA5MajorE0ELSR_1ELNSQ_7ScaleInE0ELSS_0EEEEEENSA_6LayoutINSB_IJSE_SE_SE_EEENSB_IJNSC_ILi0EEESX_SX_EEEEENSB_IJNSA_10UnderscoreES10_S10_EEEEENS7_6detail27Sm100ImplicitGemmTileTraitsINSA_25SM100_TMA_2SM_LOAD_IM2COLENSA_14ComposedLayoutINSA_7SwizzleILi3ELi4ELi3EEENSA_18smem_ptr_flag_bitsILi16EEENSV_INSB_IJNSC_ILi8EEESJ_EEENSB_IJSJ_SE_EEEEEEEvEENS14_INSA_18SM100_TMA_2SM_LOADENS16_IS18_S1A_NSV_INSB_IJSJ_S1B_EEENSB_IJSE_SJ_EEEEEEEvEEEENS_8epilogue10collective18CollectiveEpilogueINS1O_23Sm100TmaWarpSpecializedILi4ELi2ELi32ELb1ELb0EEEJNSB_IJSI_SI_SK_EEENSB_IJNSV_ISI_SE_EENSV_INSC_ILi32EEESE_EEEEESM_NSB_IJNSB_IJlllEEESE_SX_EEESM_S1Z_NS1O_6fusion15FusionCallbacksIS1S_NS20_17LinearCombinationISM_fSM_fLNS_15FloatRoundStyleE2EEES1T_S1X_JEEENSA_5SM1004TMEM4LOAD26SM100_TMEM_LOAD_32dp32b32xENSA_20SM90_TMA_LOAD_IM2COLENS16_INS17_ILi2ELi4ELi3EEES1A_NSV_INSB_IJS1B_S1V_EEENSB_IJS1V_SE_EEEEEEENSA_39AutoVectorizingCopyWithAssumedAlignmentILi128EEENSA_21SM90_TMA_STORE_IM2COLES2F_S2H_S2H_EEEvvEEEEvNT_6ParamsE) ;  /* 0xffffff5002bc7950 */ /* 0x000fea0003c3ffff */
.L_x_198:
[----:B------:R-:W-:-:S00]  /*ad10*/  BRA `(.L_x_198) ;  /* 0xfffffffc00fc7947 */ /* 0x000fc0000383ffff */
[----:B------:R-:W-:-:S00]  /*ad20*/  NOP ;  /* 0x0000000000007918 */ /* 0x000fc00000000000 */
        /* <DEDUP_REMOVED lines=13> */
.L_x_199:


//--------------------- .nv.global.init           --------------------------
	.section	.nv.global.init,"aw",@progbits
.nv.global.init:
	.type		$str$29,@object
	.size		$str$29,($str$30 - $str$29)
$str$29:
        /*0000*/ 	.byte	0x28, 0x61, 0x64, 0x64, 0x72, 0x65, 0x73, 0x73, 0x20, 0x26, 0x20, 0x6d, 0x61, 0x73, 0x6b, 0x29
        /*0010*/ 	.byte	0x20, 0x3d, 0x3d, 0x20, 0x30, 0x00
	.type		$str$30,@object
	.size		$str$30,($str$28 - $str$30)
$str$30:
        /*0016*/ 	.byte	0x2f, 0x74, 0x6d, 0x70, 0x2f, 0x63, 0x75, 0x74, 0x6c, 0x61, 0x73, 0x73, 0x5f, 0x73, 0x77, 0x65
        /*0026*/ 	.byte	0x65, 0x70, 0x5f, 0x73, 0x72, 0x63, 0x2f, 0x69, 0x6e, 0x63, 0x6c, 0x75, 0x64, 0x65, 0x2f, 0x63
        /*0036*/ 	.byte	0x75, 0x74, 0x65, 0x2f, 0x70, 0x6f, 0x69, 0x6e, 0x74, 0x65, 0x72, 0x5f, 0x66, 0x6c, 0x61, 0x67
        /*0046*/ 	.byte	0x67, 0x65, 0x64, 0x2e, 0x68, 0x70, 0x70, 0x00
	.type		$str$28,@object
	.size		$str$28,($str$27 - $str$28)
$str$28:
        /*004e*/ 	.byte	0x2f, 0x74, 0x6d, 0x70, 0x2f, 0x63, 0x75, 0x74, 0x6c, 0x61, 0x73, 0x73, 0x5f, 0x73, 0x77, 0x65
        /*005e*/ 	.byte	0x65, 0x70, 0x5f, 0x73, 0x72, 0x63, 0x2f, 0x69, 0x6e, 0x63, 0x6c, 0x75, 0x64, 0x65, 0x2f, 0x63
        /*006e*/ 	.byte	0x75, 0x74, 0x65, 0x2f, 0x61, 0x74, 0x6f, 0x6d, 0x2f, 0x63, 0x6f, 0x70, 0x79, 0x5f, 0x74, 0x72
        /*007e*/ 	.byte	0x61, 0x69, 0x74, 0x73, 0x5f, 0x73, 0x6d, 0x31, 0x30, 0x30, 0x2e, 0x68, 0x70, 0x70, 0x00
	.type		$str$27,@object
	.size		$str$27,(__unnamed_1 - $str$27)
$str$27:
        /*008d*/ 	.byte	0x28, 0x28, 0x75, 0x69, 0x6e, 0x74, 0x33, 0x32, 0x5f, 0x74, 0x28, 0x74, 0x68, 0x72, 0x65, 0x61
        /*009d*/ 	.byte	0x64, 0x49, 0x64, 0x78, 0x2e, 0x78, 0x29, 0x20, 0x2f, 0x20, 0x33, 0x32, 0x29, 0x20, 0x25, 0x20
        /*00ad*/ 	.byte	0x34, 0x29, 0x20, 0x3d, 0x3d, 0x20, 0x28, 0x28, 0x28, 0x74, 0x6d, 0x65, 0x6d, 0x5f, 0x61, 0x64
        /*00bd*/ 	.byte	0x64, 0x72, 0x20, 0x3e, 0x3e, 0x20, 0x31, 0x36, 0x29, 0x20, 0x2f, 0x20, 0x33, 0x32, 0x29, 0x20
        /*00cd*/ 	.byte	0x25, 0x20, 0x34, 0x29, 0x00
	.type		__unnamed_1,@object
	.size		__unnamed_1,(__unnamed_2 - __unnamed_1)
__unnamed_1:
        /*00d2*/ 	.byte	0x61, 0x75, 0x74, 0x6f, 0x20, 0x63, 0x75, 0x74, 0x65, 0x3a, 0x3a, 0x61, 0x73, 0x5f, 0x70, 0x6f
        /* <DEDUP_REMOVED lines=24> */
        /*0262*/ 	.byte	0x34, 0x30, 0x39, 0x36, 0x3e, 0x3e, 0x3e, 0x3e, 0x5d, 0x00
	.type		__unnamed_2,@object
	.size		__unnamed_2,(.L_2 - __unnamed_2)
__unnamed_2:
        /* <DEDUP_REMOVED lines=42> */
        /*050c*/ 	.byte	0x3e, 0x3e, 0x5d, 0x00
.L_2:


//--------------------- .nv.shared._ZN7cutlass13device_kernelINS_4conv6kernel13ConvUniversalINS1_16ConvProblemShapeILNS1_8OperatorE1ELi2EEENS1_10collective14CollectiveConvINS1_47MainloopSm100TmaUmmaWarpSpecializedImplicitGemmILS5_1ELi8ELi2ELi1ELi2EN4cute5tupleIJNSA_1CILi2EEENSC_ILi1EEESE_EEEEENSB_IJNSC_ILi256EEENSC_ILi128EEENSB_IJNSC_ILi64EEEEEEEEENS_10bfloat16_tESM_NSA_8TiledMMAINSA_8MMA_AtomIJNSA_26SM100_MMA_F16BF16_2x1SM_SSISM_SM_fLi256ELi128ELNSA_4UMMA5MajorE0ELSR_1ELNSQ_7ScaleInE0ELSS_0EEEEEENSA_6LayoutINSB_IJSE_SE_SE_EEENSB_IJNSC_ILi0EEESX_SX_EEEEENSB_IJNSA_10UnderscoreES10_S10_EEEEENS7_6detail27Sm100ImplicitGemmTileTraitsINSA_25SM100_TMA_2SM_LOAD_IM2COLENSA_14ComposedLayoutINSA_7SwizzleILi3ELi4ELi3EEENSA_18smem_ptr_flag_bitsILi16EEENSV_INSB_IJNSC_ILi8EEESJ_EEENSB_IJSJ_SE_EEEEEEEvEENS14_INSA_18SM100_TMA_2SM_LOADENS16_IS18_S1A_NSV_INSB_IJSJ_S1B_EEENSB_IJSE_SJ_EEEEEEEvEEEENS_8epilogue10collective18CollectiveEpilogueINS1O_23Sm100TmaWarpSpecializedILi4ELi2ELi32ELb1ELb0EEEJNSB_IJSI_SI_SK_EEENSB_IJNSV_ISI_SE_EENSV_INSC_ILi32EEESE_EEEEESM_NSB_IJNSB_IJlllEEESE_SX_EEESM_S1Z_NS1O_6fusion15FusionCallbacksIS1S_NS20_17LinearCombinationISM_fSM_fLNS_15FloatRoundStyleE2EEES1T_S1X_JEEENSA_5SM1004TMEM4LOAD26SM100_TMEM_LOAD_32dp32b32xENSA_20SM90_TMA_LOAD_IM2COLENS16_INS17_ILi2ELi4ELi3EEES1A_NSV_INSB_IJS1B_S1V_EEENSB_IJS1V_SE_EEEEEEENSA_39AutoVectorizingCopyWithAssumedAlignmentILi128EEENSA_21SM90_TMA_STORE_IM2COLES2F_S2H_S2H_EEEvvEEEEvNT_6ParamsE --------------------------
	.section	.nv.shared._ZN7cutlass13device_kernelINS_4conv6kernel13ConvUniversalINS1_16ConvProblemShapeILNS1_8OperatorE1ELi2EEENS1_10collective14CollectiveConvINS1_47MainloopSm100TmaUmmaWarpSpecializedImplicitGemmILS5_1ELi8ELi2ELi1ELi2EN4cute5tupleIJNSA_1CILi2EEENSC_ILi1EEESE_EEEEENSB_IJNSC_ILi256EEENSC_ILi128EEENSB_IJNSC_ILi64EEEEEEEEENS_10bfloat16_tESM_NSA_8TiledMMAINSA_8MMA_AtomIJNSA_26SM100_MMA_F16BF16_2x1SM_SSISM_SM_fLi256ELi128ELNSA_4UMMA5MajorE0ELSR_1ELNSQ_7ScaleInE0ELSS_0EEEEEENSA_6LayoutINSB_IJSE_SE_SE_EEENSB_IJNSC_ILi0EEESX_SX_EEEEENSB_IJNSA_10UnderscoreES10_S10_EEEEENS7_6detail27Sm100ImplicitGemmTileTraitsINSA_25SM100_TMA_2SM_LOAD_IM2COLENSA_14ComposedLayoutINSA_7SwizzleILi3ELi4ELi3EEENSA_18smem_ptr_flag_bitsILi16EEENSV_INSB_IJNSC_ILi8EEESJ_EEENSB_IJSJ_SE_EEEEEEEvEENS14_INSA_18SM100_TMA_2SM_LOADENS16_IS18_S1A_NSV_INSB_IJSJ_S1B_EEENSB_IJSE_SJ_EEEEEEEvEEEENS_8epilogue10collective18CollectiveEpilogueINS1O_23Sm100TmaWarpSpecializedILi4ELi2ELi32ELb1ELb0EEEJNSB_IJSI_SI_SK_EEENSB_IJNSV_ISI_SE_EENSV_INSC_ILi32EEESE_EEEEESM_NSB_IJNSB_IJlllEEESE_SX_EEESM_S1Z_NS1O_6fusion15FusionCallbacksIS1S_NS20_17LinearCombinationISM_fSM_fLNS_15FloatRoundStyleE2EEES1T_S1X_JEEENSA_5SM1004TMEM4LOAD26SM100_TMEM_LOAD_32dp32b32xENSA_20SM90_TMA_LOAD_IM2COLENS16_INS17_ILi2ELi4ELi3EEES1A_NSV_INSB_IJS1B_S1V_EEENSB_IJS1V_SE_EEEEEEENSA_39AutoVectorizingCopyWithAssumedAlignmentILi128EEENSA_21SM90_TMA_STORE_IM2COLES2F_S2H_S2H_EEEvvEEEEvNT_6ParamsE,"aw",@nobits
	.sectionflags	@""
	.align	16
	.zero		1024


//--------------------- .nv.shared.reserved.0     --------------------------
	.section	.nv.shared.reserved.0,"aw",@nobits
	.weak		__nv_reservedSMEM_offset_0_alias
	.size		__nv_reservedSMEM_offset_0_alias, 0, 64
	.other		__nv_reservedSMEM_offset_0_alias,@"STO_CUDA_RESERVED_SHARED STV_DEFAULT"
__nv_reservedSMEM_offset_0_alias:
	.zero		0
.nv.shared.reserved.0:
	.zero		64
	.weak		__nv_reservedSMEM_tcgen05_partition
	.type		__nv_reservedSMEM_tcgen05_partition,@object
	.size		__nv_reservedSMEM_tcgen05_partition,(.L_0 - __nv_reservedSMEM_tcgen05_partition)
__nv_reservedSMEM_tcgen05_partition:
	.zero		32
.L_0:


//--------------------- .nv.global                --------------------------
	.section	.nv.global,"aw",@nobits
.nv.global:
	.type		_ZN39_INTERNAL_67e4169b_4_k_cu_a46d8e8e_32034cute1_E,@object
	.size		_ZN39_INTERNAL_67e4169b_4_k_cu_a46d8e8e_32034cute1_E,(_ZN39_INTERNAL_67e4169b_4_k_cu_a46d8e8e_32034cuda3std3__45__cpo6cbeginE - _ZN39_INTERNAL_67e4169b_4_k_cu_a46d8e8e_32034cute1_E)
_ZN39_INTERNAL_67e4169b_4_k_cu_a46d8e8e_32034cute1_E:
	.zero		1
	.type		_ZN39_INTERNAL_67e4169b_4_k_cu_a46d8e8e_32034cuda3std3__45__cpo6cbeginE,@object
	.size		_ZN39_INTERNAL_67e4169b_4_k_cu_a46d8e8e_32034cuda3std3__45__cpo6cbeginE,(_ZN39_INTERNAL_67e4169b_4_k_cu_a46d8e8e_32034cuda3std3__48in_placeE - _ZN39_INTERNAL_67e4169b_4_k_cu_a46d8e8e_32034cuda3std3__45__cpo6cbeginE)
_ZN39_INTERNAL_67e4169b_4_k_cu_a46d8e8e_32034cuda3std3__45__cpo6cbeginE:
	.zero		1
	.type		_ZN39_INTERNAL_67e4169b_4_k_cu_a46d8e8e_32034cuda3std3__48in_placeE,@object
	.size		_ZN39_INTERNAL_67e4169b_4_k_cu_a46d8e8e_32034cuda3std3__48in_placeE,(_ZN39_INTERNAL_67e4169b_4_k_cu_a46d8e8e_32034cuda3std6ranges3__45__cpo9iter_moveE - _ZN39_INTERNAL_67e4169b_4_k_cu_a46d8e8e_32034cuda3std3__48in_placeE)
_ZN39_INTERNAL_67e4169b_4_k_cu_a46d8e8e_32034cuda3std3__48in_placeE:
	.zero		1
	.type		_ZN39_INTERNAL_67e4169b_4_k_cu_a46d8e8e_32034cuda3std6ranges3__45__cpo9iter_moveE,@object
	.size		_ZN39_INTERNAL_67e4169b_4_k_cu_a46d8e8e_32034cuda3std6ranges3__45__cpo9iter_moveE,(_ZN39_INTERNAL_67e4169b_4_k_cu_a46d8e8e_32034cuda3std3__45__cpo5beginE - _ZN39_INTERNAL_67e4169b_4_k_cu_a46d8e8e_32034cuda3std6ranges3__45__cpo9iter_moveE)
_ZN39_INTERNAL_67e4169b_4_k_cu_a46d8e8e_32034cuda3std6ranges3__45__cpo9iter_moveE:
	.zero		1
	.type		_ZN39_INTERNAL_67e4169b_4_k_cu_a46d8e8e_32034cuda3std3__45__cpo5beginE,@object
	.size		_ZN39_INTERNAL_67e4169b_4_k_cu_a46d8e8e_32034cuda3std3__45__cpo5beginE,(_ZN39_INTERNAL_67e4169b_4_k_cu_a46d8e8e_32034cuda3std3__441_GLOBAL__N__67e4169b_4_k_cu_a46d8e8e_32036ignoreE - _ZN39_INTERNAL_67e4169b_4_k_cu_a46d8e8e_32034cuda3std3__45__cpo5beginE)
_ZN39_INTERNAL_67e4169b_4_k_cu_a46d8e8e_32034cuda3std3__45__cpo5beginE:
	.zero		1
	.type		_ZN39_INTERNAL_67e4169b_4_k_cu_a46d8e8e_32034cuda3std3__441_GLOBAL__N__67e4169b_4_k_cu_a46d8e8e_32036ignoreE,@object
	.size		_ZN39_INTERNAL_67e4169b_4_k_cu_a46d8e8e_32034cuda3std3__441_GLOBAL__N__67e4169b_4_k_cu_a46d8e8e_32036ignoreE,(_ZN39_INTERNAL_67e4169b_4_k_cu_a46d8e8e_32034cute7productE - _ZN39_INTERNAL_67e4169b_4_k_cu_a46d8e8e_32034cuda3std3__441_GLOBAL__N__67e4169b_4_k_cu_a46d8e8e_32036ignoreE)
_ZN39_INTERNAL_67e4169b_4_k_cu_a46d8e8e_32034cuda3std3__441_GLOBAL__N__67e4169b_4_k_cu_a46d8e8e_32036ignoreE:
	.zero		1
	.type		_ZN39_INTERNAL_67e4169b_4_k_cu_a46d8e8e_32034cute7productE,@object
	.size		_ZN39_INTERNAL_67e4169b_4_k_cu_a46d8e8e_32034cute7productE,(_ZN39_INTERNAL_67e4169b_4_k_cu_a46d8e8e_32034cuda3std3__45__cpo3endE - _ZN39_INTERNAL_67e4169b_4_k_cu_a46d8e8e_32034cute7productE)
_ZN39_INTERNAL_67e4169b_4_k_cu_a46d8e8e_32034cute7productE:
	.zero		1
	.type		_ZN39_INTERNAL_67e4169b_4_k_cu_a46d8e8e_32034cuda3std3__45__cpo3endE,@object
	.size		_ZN39_INTERNAL_67e4169b_4_k_cu_a46d8e8e_32034cuda3std3__45__cpo3endE,(_ZN39_INTERNAL_67e4169b_4_k_cu_a46d8e8e_32034cuda3std3__419piecewise_constructE - _ZN39_INTERNAL_67e4169b_4_k_cu_a46d8e8e_32034cuda3std3__45__cpo3endE)
_ZN39_INTERNAL_67e4169b_4_k_cu_a46d8e8e_32034cuda3std3__45__cpo3endE:
	.zero		1
	.type		_ZN39_INTERNAL_67e4169b_4_k_cu_a46d8e8e_32034cuda3std3__419piecewise_constructE,@object
	.size		_ZN39_INTERNAL_67e4169b_4_k_cu_a46d8e8e_32034cuda3std3__419piecewise_constructE,(_ZN39_INTERNAL_67e4169b_4_k_cu_a46d8e8e_32034cuda3std3__45__cpo4cendE - _ZN39_INTERNAL_67e4169b_4_k_cu_a46d8e8e_32034cuda3std3__419piecewise_constructE)
_ZN39_INTERNAL_67e4169b_4_k_cu_a46d8e8e_32034cuda3std3__419piecewise_constructE:
	.zero		1
	.type		_ZN39_INTERNAL_67e4169b_4_k_cu_a46d8e8e_32034cuda3std3__45__cpo4cendE,@object
	.size		_ZN39_INTERNAL_67e4169b_4_k_cu_a46d8e8e_32034cuda3std3__45__cpo4cendE,(_ZN39_INTERNAL_67e4169b_4_k_cu_a46d8e8e_32034cuda3std6ranges3__45__cpo4swapE - _ZN39_INTERNAL_67e4169b_4_k_cu_a46d8e8e_32034cuda3std3__45__cpo4cendE)
_ZN39_INTERNAL_67e4169b_4_k_cu_a46d8e8e_32034cuda3std3__45__cpo4cendE:
	.zero		1
	.type		_ZN39_INTERNAL_67e4169b_4_k_cu_a46d8e8e_32034cuda3std6ranges3__45__cpo4swapE,@object
	.size		_ZN39_INTERNAL_67e4169b_4_k_cu_a46d8e8e_32034cuda3std6ranges3__45__cpo4swapE,(.L_10 - _ZN39_INTERNAL_67e4169b_4_k_cu_a46d8e8e_32034cuda3std6ranges3__45__cpo4swapE)
_ZN39_INTERNAL_67e4169b_4_k_cu_a46d8e8e_32034cuda3std6ranges3__45__cpo4swapE:
	.zero		1
.L_10:


//--------------------- .nv.constant0._ZN7cutlass13device_kernelINS_4conv6kernel13ConvUniversalINS1_16ConvProblemShapeILNS1_8OperatorE1ELi2EEENS1_10collective14CollectiveConvINS1_47MainloopSm100TmaUmmaWarpSpecializedImplicitGemmILS5_1ELi8ELi2ELi1ELi2EN4cute5tupleIJNSA_1CILi2EEENSC_ILi1EEESE_EEEEENSB_IJNSC_ILi256EEENSC_ILi128EEENSB_IJNSC_ILi64EEEEEEEEENS_10bfloat16_tESM_NSA_8TiledMMAINSA_8MMA_AtomIJNSA_26SM100_MMA_F16BF16_2x1SM_SSISM_SM_fLi256ELi128ELNSA_4UMMA5MajorE0ELSR_1ELNSQ_7ScaleInE0ELSS_0EEEEEENSA_6LayoutINSB_IJSE_SE_SE_EEENSB_IJNSC_ILi0EEESX_SX_EEEEENSB_IJNSA_10UnderscoreES10_S10_EEEEENS7_6detail27Sm100ImplicitGemmTileTraitsINSA_25SM100_TMA_2SM_LOAD_IM2COLENSA_14ComposedLayoutINSA_7SwizzleILi3ELi4ELi3EEENSA_18smem_ptr_flag_bitsILi16EEENSV_INSB_IJNSC_ILi8EEESJ_EEENSB_IJSJ_SE_EEEEEEEvEENS14_INSA_18SM100_TMA_2SM_LOADENS16_IS18_S1A_NSV_INSB_IJSJ_S1B_EEENSB_IJSE_SJ_EEEEEEEvEEEENS_8epilogue10collective18CollectiveEpilogueINS1O_23Sm100TmaWarpSpecializedILi4ELi2ELi32ELb1ELb0EEEJNSB_IJSI_SI_SK_EEENSB_IJNSV_ISI_SE_EENSV_INSC_ILi32EEESE_EEEEESM_NSB_IJNSB_IJlllEEESE_SX_EEESM_S1Z_NS1O_6fusion15FusionCallbacksIS1S_NS20_17LinearCombinationISM_fSM_fLNS_15FloatRoundStyleE2EEES1T_S1X_JEEENSA_5SM1004TMEM4LOAD26SM100_TMEM_LOAD_32dp32b32xENSA_20SM90_TMA_LOAD_IM2COLENS16_INS17_ILi2ELi4ELi3EEES1A_NSV_INSB_IJS1B_S1V_EEENSB_IJS1V_SE_EEEEEEENSA_39AutoVectorizingCopyWithAssumedAlignmentILi128EEENSA_21SM90_TMA_STORE_IM2COLES2F_S2H_S2H_EEEvvEEEEvNT_6ParamsE --------------------------
	.section	.nv.constant0._ZN7cutlass13device_kernelINS_4conv6kernel13ConvUniversalINS1_16ConvProblemShapeILNS1_8OperatorE1ELi2EEENS1_10collective14CollectiveConvINS1_47MainloopSm100TmaUmmaWarpSpecializedImplicitGemmILS5_1ELi8ELi2ELi1ELi2EN4cute5tupleIJNSA_1CILi2EEENSC_ILi1EEESE_EEEEENSB_IJNSC_ILi256EEENSC_ILi128EEENSB_IJNSC_ILi64EEEEEEEEENS_10bfloat16_tESM_NSA_8TiledMMAINSA_8MMA_AtomIJNSA_26SM100_MMA_F16BF16_2x1SM_SSISM_SM_fLi256ELi128ELNSA_4UMMA5MajorE0ELSR_1ELNSQ_7ScaleInE0ELSS_0EEEEEENSA_6LayoutINSB_IJSE_SE_SE_EEENSB_IJNSC_ILi0EEESX_SX_EEEEENSB_IJNSA_10UnderscoreES10_S10_EEEEENS7_6detail27Sm100ImplicitGemmTileTraitsINSA_25SM100_TMA_2SM_LOAD_IM2COLENSA_14ComposedLayoutINSA_7SwizzleILi3ELi4ELi3EEENSA_18smem_ptr_flag_bitsILi16EEENSV_INSB_IJNSC_ILi8EEESJ_EEENSB_IJSJ_SE_EEEEEEEvEENS14_INSA_18SM100_TMA_2SM_LOADENS16_IS18_S1A_NSV_INSB_IJSJ_S1B_EEENSB_IJSE_SJ_EEEEEEEvEEEENS_8epilogue10collective18CollectiveEpilogueINS1O_23Sm100TmaWarpSpecializedILi4ELi2ELi32ELb1ELb0EEEJNSB_IJSI_SI_SK_EEENSB_IJNSV_ISI_SE_EENSV_INSC_ILi32EEESE_EEEEESM_NSB_IJNSB_IJlllEEESE_SX_EEESM_S1Z_NS1O_6fusion15FusionCallbacksIS1S_NS20_17LinearCombinationISM_fSM_fLNS_15FloatRoundStyleE2EEES1T_S1X_JEEENSA_5SM1004TMEM4LOAD26SM100_TMEM_LOAD_32dp32b32xENSA_20SM90_TMA_LOAD_IM2COLENS16_INS17_ILi2ELi4ELi3EEES1A_NSV_INSB_IJS1B_S1V_EEENSB_IJS1V_SE_EEEEEEENSA_39AutoVectorizingCopyWithAssumedAlignmentILi128EEENSA_21SM90_TMA_STORE_IM2COLES2F_S2H_S2H_EEEvvEEEEvNT_6ParamsE,"a",@progbits
	.sectionflags	@""
	.align	4
.nv.constant0._ZN7cutlass13device_kernelINS_4conv6kernel13ConvUniversalINS1_16ConvProblemShapeILNS1_8OperatorE1ELi2EEENS1_10collective14CollectiveConvINS1_47MainloopSm100TmaUmmaWarpSpecializedImplicitGemmILS5_1ELi8ELi2ELi1ELi2EN4cute5tupleIJNSA_1CILi2EEENSC_ILi1EEESE_EEEEENSB_IJNSC_ILi256EEENSC_ILi128EEENSB_IJNSC_ILi64EEEEEEEEENS_10bfloat16_tESM_NSA_8TiledMMAINSA_8MMA_AtomIJNSA_26SM100_MMA_F16BF16_2x1SM_SSISM_SM_fLi256ELi128ELNSA_4UMMA5MajorE0ELSR_1ELNSQ_7ScaleInE0ELSS_0EEEEEENSA_6LayoutINSB_IJSE_SE_SE_EEENSB_IJNSC_ILi0EEESX_SX_EEEEENSB_IJNSA_10UnderscoreES10_S10_EEEEENS7_6detail27Sm100ImplicitGemmTileTraitsINSA_25SM100_TMA_2SM_LOAD_IM2COLENSA_14ComposedLayoutINSA_7SwizzleILi3ELi4ELi3EEENSA_18smem_ptr_flag_bitsILi16EEENSV_INSB_IJNSC_ILi8EEESJ_EEENSB_IJSJ_SE_EEEEEEEvEENS14_INSA_18SM100_TMA_2SM_LOADENS16_IS18_S1A_NSV_INSB_IJSJ_S1B_EEENSB_IJSE_SJ_EEEEEEEvEEEENS_8epilogue10collective18CollectiveEpilogueINS1O_23Sm100TmaWarpSpecializedILi4ELi2ELi32ELb1ELb0EEEJNSB_IJSI_SI_SK_EEENSB_IJNSV_ISI_SE_EENSV_INSC_ILi32EEESE_EEEEESM_NSB_IJNSB_IJlllEEESE_SX_EEESM_S1Z_NS1O_6fusion15FusionCallbacksIS1S_NS20_17LinearCombinationISM_fSM_fLNS_15FloatRoundStyleE2EEES1T_S1X_JEEENSA_5SM1004TMEM4LOAD26SM100_TMEM_LOAD_32dp32b32xENSA_20SM90_TMA_LOAD_IM2COLENS16_INS17_ILi2ELi4ELi3EEES1A_NSV_INSB_IJS1B_S1V_EEENSB_IJS1V_SE_EEEEEEENSA_39AutoVectorizingCopyWithAssumedAlignmentILi128EEENSA_21SM90_TMA_STORE_IM2COLES2F_S2H_S2H_EEEvvEEEEvNT_6ParamsE:
	.zero		2944


//--------------------- SYMBOLS --------------------------

	.type		.nv.reservedSmem.offset0,@object
	.size		.nv.reservedSmem.offset0,0x4
	.type		.nv.reservedSmem.cap,@object
	.size		.nv.reservedSmem.cap,0x4
	.type		__assertfail,@function
